	.target	sm_100a

	.elftype	@"ET_EXEC"


//--------------------- .note.nv.tkinfo           --------------------------
	.section	.note.nv.tkinfo,"",@"SHT_NOTE"
	.sectionflags	@"SHF_NOTE_NV_TKINFO"
	.tkinfo
        /*0018*/ 	.word	0x00000002
        /*0030*/ 	.string	""
        /*0030*/ 	.string	"ptxas"
        /*0030*/ 	.string	"Cuda compilation tools, release 13.0, V13.0.88"
        /*0030*/ 	.string	"Build cuda_13.0.r13.0/compiler.36424714_0"
        /*0030*/ 	.string	"-arch sm_100a -m 64 "



//--------------------- .note.nv.cuinfo           --------------------------
	.section	.note.nv.cuinfo,"",@"SHT_NOTE"
	.sectionflags	@"SHF_NOTE_NV_CUINFO"
        /*0018*/ 	.short	0x0002
        /*001a*/ 	.short	0x0064
        /*001c*/ 	.short	0x0082
	.zero		2


//--------------------- .nv.info                  --------------------------
	.section	.nv.info,"",@"SHT_CUDA_INFO"
	.align	4


	//----- nvinfo : EIATTR_REGCOUNT
	.align		4
        /*0000*/ 	.byte	0x04, 0x2f
        /*0002*/ 	.short	(.L_19 - .L_18)
	.align		4
.L_18:
        /*0004*/ 	.word	index@(_ZN7cutlass13device_kernelINS_4gemm6kernel13GemmUniversalIN4cute5tupleIJiiiiEEENS1_10collective13CollectiveMmaINS1_35MainloopSm100TmaUmmaWarpSpecializedILi3ELi2ELi4ENS5_IJNS4_1CILi1EEENSA_ILi2EEESB_EEEEENS5_IJNSA_ILi128EEESF_NSA_ILi64EEEEEENS_6half_tENS5_IJSB_llEEESI_SJ_NS4_8TiledMMAINS4_8MMA_AtomIJNS4_20SM100_MMA_F16BF16_SSISI_SI_fLi128ELi128ELNS4_4UMMA5MajorE1ELSO_1ELNSN_7ScaleInE0ELSP_0EEEEEENS4_6LayoutINS5_IJSB_SB_SB_EEENS5_IJNSA_ILi0EEESU_SU_EEEEENS5_IJNS4_10UnderscoreESX_SX_EEEEENS4_23SM90_TMA_LOAD_MULTICASTENS4_14ComposedLayoutINS4_7SwizzleILi3ELi4ELi3EEENS4_18smem_ptr_flag_bitsILi16EEENSS_INS5_IJSG_NSA_ILi8EEEEEENS5_IJSB_SG_EEEEEEEvNS4_8identityENS4_13SM90_TMA_LOADES1A_vS1B_EENS_8epilogue10collective18CollectiveEpilogueINS1E_23Sm100TmaWarpSpecializedILi4ELi2ELi32ELb1ELb0EEEJSH_NS5_IJNSS_ISF_SB_EENSS_INSA_ILi32EEESB_EEEEESI_NS5_IJlSB_lEEESI_S1N_NS1E_6fusion15FusionCallbacksIS1I_NS1O_17LinearCombinationISI_fSI_fLNS_15FloatRoundStyleE2EEESH_S1M_JEEENS4_5SM1004TMEM4LOAD26SM100_TMEM_LOAD_32dp32b32xES1C_NS11_INS12_ILi2ELi4ELi3EEES15_NSS_INS5_IJS16_S1K_EEENS5_IJS1K_SB_EEEEEEENS4_39AutoVectorizingCopyWithAssumedAlignmentILi128EEENS4_14SM90_TMA_STOREES22_S24_S24_EEEvvEEEEvNT_6ParamsE)
        /*0008*/ 	.word	0x0000006e


	//----- nvinfo : EIATTR_FRAME_SIZE
	.align		4
.L_19:
        /*000c*/ 	.byte	0x04, 0x11
        /*000e*/ 	.short	(.L_21 - .L_20)
	.align		4
.L_20:
        /*0010*/ 	.word	index@($__internal_2_$__cuda_sm10x_tcgen05_guardrail_trap_unallocated_columns_being_dealloced)
        /*0014*/ 	.word	0x00000000


	//----- nvinfo : EIATTR_FRAME_SIZE
	.align		4
.L_21:
        /*0018*/ 	.byte	0x04, 0x11
        /*001a*/ 	.short	(.L_23 - .L_22)
	.align		4
.L_22:
        /*001c*/ 	.word	index@($__internal_1_$__cuda_sm10x_tcgen05_guardrail_trap_phase_invalid_during_alloc)
        /*0020*/ 	.word	0x00000000


	//----- nvinfo : EIATTR_FRAME_SIZE
	.align		4
.L_23:
        /*0024*/ 	.byte	0x04, 0x11
        /*0026*/ 	.short	(.L_25 - .L_24)
	.align		4
.L_24:
        /*0028*/ 	.word	index@($__internal_0_$__cuda_sm10x_tcgen05_guardrail_trap_col_being_dealloced_not_returned_by_alloc)
        /*002c*/ 	.word	0x00000000


	//----- nvinfo : EIATTR_FRAME_SIZE
	.align		4
.L_25:
        /*0030*/ 	.byte	0x04, 0x11
        /*0032*/ 	.short	(.L_27 - .L_26)
	.align		4
.L_26:
        /*0034*/ 	.word	index@(_ZN7cutlass13device_kernelINS_4gemm6kernel13GemmUniversalIN4cute5tupleIJiiiiEEENS1_10collective13CollectiveMmaINS1_35MainloopSm100TmaUmmaWarpSpecializedILi3ELi2ELi4ENS5_IJNS4_1CILi1EEENSA_ILi2EEESB_EEEEENS5_IJNSA_ILi128EEESF_NSA_ILi64EEEEEENS_6half_tENS5_IJSB_llEEESI_SJ_NS4_8TiledMMAINS4_8MMA_AtomIJNS4_20SM100_MMA_F16BF16_SSISI_SI_fLi128ELi128ELNS4_4UMMA5MajorE1ELSO_1ELNSN_7ScaleInE0ELSP_0EEEEEENS4_6LayoutINS5_IJSB_SB_SB_EEENS5_IJNSA_ILi0EEESU_SU_EEEEENS5_IJNS4_10UnderscoreESX_SX_EEEEENS4_23SM90_TMA_LOAD_MULTICASTENS4_14ComposedLayoutINS4_7SwizzleILi3ELi4ELi3EEENS4_18smem_ptr_flag_bitsILi16EEENSS_INS5_IJSG_NSA_ILi8EEEEEENS5_IJSB_SG_EEEEEEEvNS4_8identityENS4_13SM90_TMA_LOADES1A_vS1B_EENS_8epilogue10collective18CollectiveEpilogueINS1E_23Sm100TmaWarpSpecializedILi4ELi2ELi32ELb1ELb0EEEJSH_NS5_IJNSS_ISF_SB_EENSS_INSA_ILi32EEESB_EEEEESI_NS5_IJlSB_lEEESI_S1N_NS1E_6fusion15FusionCallbacksIS1I_NS1O_17LinearCombinationISI_fSI_fLNS_15FloatRoundStyleE2EEESH_S1M_JEEENS4_5SM1004TMEM4LOAD26SM100_TMEM_LOAD_32dp32b32xES1C_NS11_INS12_ILi2ELi4ELi3EEES15_NSS_INS5_IJS16_S1K_EEENS5_IJS1K_SB_EEEEEEENS4_39AutoVectorizingCopyWithAssumedAlignmentILi128EEENS4_14SM90_TMA_STOREES22_S24_S24_EEEvvEEEEvNT_6ParamsE)
        /*0038*/ 	.word	0x00000000


	//----- nvinfo : EIATTR_MIN_STACK_SIZE
	.align		4
.L_27:
        /*003c*/ 	.byte	0x04, 0x12
        /*003e*/ 	.short	(.L_29 - .L_28)
	.align		4
.L_28:
        /*0040*/ 	.word	index@(_ZN7cutlass13device_kernelINS_4gemm6kernel13GemmUniversalIN4cute5tupleIJiiiiEEENS1_10collective13CollectiveMmaINS1_35MainloopSm100TmaUmmaWarpSpecializedILi3ELi2ELi4ENS5_IJNS4_1CILi1EEENSA_ILi2EEESB_EEEEENS5_IJNSA_ILi128EEESF_NSA_ILi64EEEEEENS_6half_tENS5_IJSB_llEEESI_SJ_NS4_8TiledMMAINS4_8MMA_AtomIJNS4_20SM100_MMA_F16BF16_SSISI_SI_fLi128ELi128ELNS4_4UMMA5MajorE1ELSO_1ELNSN_7ScaleInE0ELSP_0EEEEEENS4_6LayoutINS5_IJSB_SB_SB_EEENS5_IJNSA_ILi0EEESU_SU_EEEEENS5_IJNS4_10UnderscoreESX_SX_EEEEENS4_23SM90_TMA_LOAD_MULTICASTENS4_14ComposedLayoutINS4_7SwizzleILi3ELi4ELi3EEENS4_18smem_ptr_flag_bitsILi16EEENSS_INS5_IJSG_NSA_ILi8EEEEEENS5_IJSB_SG_EEEEEEEvNS4_8identityENS4_13SM90_TMA_LOADES1A_vS1B_EENS_8epilogue10collective18CollectiveEpilogueINS1E_23Sm100TmaWarpSpecializedILi4ELi2ELi32ELb1ELb0EEEJSH_NS5_IJNSS_ISF_SB_EENSS_INSA_ILi32EEESB_EEEEESI_NS5_IJlSB_lEEESI_S1N_NS1E_6fusion15FusionCallbacksIS1I_NS1O_17LinearCombinationISI_fSI_fLNS_15FloatRoundStyleE2EEESH_S1M_JEEENS4_5SM1004TMEM4LOAD26SM100_TMEM_LOAD_32dp32b32xES1C_NS11_INS12_ILi2ELi4ELi3EEES15_NSS_INS5_IJS16_S1K_EEENS5_IJS1K_SB_EEEEEEENS4_39AutoVectorizingCopyWithAssumedAlignmentILi128EEENS4_14SM90_TMA_STOREES22_S24_S24_EEEvvEEEEvNT_6ParamsE)
        /*0044*/ 	.word	0x00000000
.L_29:


//--------------------- .nv.compat                --------------------------
	.section	.nv.compat,"",@"SHT_CUDA_COMPAT_INFO"
	.align	4
        /*0000*/ 	.byte	0x02, 0x09, 0x01, 0x00, 0x02, 0x02, 0x02, 0x00, 0x02, 0x05, 0x05, 0x00, 0x03, 0x07, 0x01, 0x01
        /*0010*/ 	.byte	0x02, 0x03, 0x01, 0x00, 0x02, 0x06, 0x01, 0x00, 0x04, 0x0b, 0x08, 0x00, 0x09, 0x00, 0x00, 0x00
        /*0020*/ 	.byte	0x00, 0x00, 0x00, 0x00


//--------------------- .nv.info._ZN7cutlass13device_kernelINS_4gemm6kernel13GemmUniversalIN4cute5tupleIJiiiiEEENS1_10collective13CollectiveMmaINS1_35MainloopSm100TmaUmmaWarpSpecializedILi3ELi2ELi4ENS5_IJNS4_1CILi1EEENSA_ILi2EEESB_EEEEENS5_IJNSA_ILi128EEESF_NSA_ILi64EEEEEENS_6half_tENS5_IJSB_llEEESI_SJ_NS4_8TiledMMAINS4_8MMA_AtomIJNS4_20SM100_MMA_F16BF16_SSISI_SI_fLi128ELi128ELNS4_4UMMA5MajorE1ELSO_1ELNSN_7ScaleInE0ELSP_0EEEEEENS4_6LayoutINS5_IJSB_SB_SB_EEENS5_IJNSA_ILi0EEESU_SU_EEEEENS5_IJNS4_10UnderscoreESX_SX_EEEEENS4_23SM90_TMA_LOAD_MULTICASTENS4_14ComposedLayoutINS4_7SwizzleILi3ELi4ELi3EEENS4_18smem_ptr_flag_bitsILi16EEENSS_INS5_IJSG_NSA_ILi8EEEEEENS5_IJSB_SG_EEEEEEEvNS4_8identityENS4_13SM90_TMA_LOADES1A_vS1B_EENS_8epilogue10collective18CollectiveEpilogueINS1E_23Sm100TmaWarpSpecializedILi4ELi2ELi32ELb1ELb0EEEJSH_NS5_IJNSS_ISF_SB_EENSS_INSA_ILi32EEESB_EEEEESI_NS5_IJlSB_lEEESI_S1N_NS1E_6fusion15FusionCallbacksIS1I_NS1O_17LinearCombinationISI_fSI_fLNS_15FloatRoundStyleE2EEESH_S1M_JEEENS4_5SM1004TMEM4LOAD26SM100_TMEM_LOAD_32dp32b32xES1C_NS11_INS12_ILi2ELi4ELi3EEES15_NSS_INS5_IJS16_S1K_EEENS5_IJS1K_SB_EEEEEEENS4_39AutoVectorizingCopyWithAssumedAlignmentILi128EEENS4_14SM90_TMA_STOREES22_S24_S24_EEEvvEEEEvNT_6ParamsE --------------------------
	.section	.nv.info._ZN7cutlass13device_kernelINS_4gemm6kernel13GemmUniversalIN4cute5tupleIJiiiiEEENS1_10collective13CollectiveMmaINS1_35MainloopSm100TmaUmmaWarpSpecializedILi3ELi2ELi4ENS5_IJNS4_1CILi1EEENSA_ILi2EEESB_EEEEENS5_IJNSA_ILi128EEESF_NSA_ILi64EEEEEENS_6half_tENS5_IJSB_llEEESI_SJ_NS4_8TiledMMAINS4_8MMA_AtomIJNS4_20SM100_MMA_F16BF16_SSISI_SI_fLi128ELi128ELNS4_4UMMA5MajorE1ELSO_1ELNSN_7ScaleInE0ELSP_0EEEEEENS4_6LayoutINS5_IJSB_SB_SB_EEENS5_IJNSA_ILi0EEESU_SU_EEEEENS5_IJNS4_10UnderscoreESX_SX_EEEEENS4_23SM90_TMA_LOAD_MULTICASTENS4_14ComposedLayoutINS4_7SwizzleILi3ELi4ELi3EEENS4_18smem_ptr_flag_bitsILi16EEENSS_INS5_IJSG_NSA_ILi8EEEEEENS5_IJSB_SG_EEEEEEEvNS4_8identityENS4_13SM90_TMA_LOADES1A_vS1B_EENS_8epilogue10collective18CollectiveEpilogueINS1E_23Sm100TmaWarpSpecializedILi4ELi2ELi32ELb1ELb0EEEJSH_NS5_IJNSS_ISF_SB_EENSS_INSA_ILi32EEESB_EEEEESI_NS5_IJlSB_lEEESI_S1N_NS1E_6fusion15FusionCallbacksIS1I_NS1O_17LinearCombinationISI_fSI_fLNS_15FloatRoundStyleE2EEESH_S1M_JEEENS4_5SM1004TMEM4LOAD26SM100_TMEM_LOAD_32dp32b32xES1C_NS11_INS12_ILi2ELi4ELi3EEES15_NSS_INS5_IJS16_S1K_EEENS5_IJS1K_SB_EEEEEEENS4_39AutoVectorizingCopyWithAssumedAlignmentILi128EEENS4_14SM90_TMA_STOREES22_S24_S24_EEEvvEEEEvNT_6ParamsE,"",@"SHT_CUDA_INFO"
	.sectionflags	@""
	.align	4


	//----- nvinfo : EIATTR_CUDA_API_VERSION
	.align		4
        /*0000*/ 	.byte	0x04, 0x37
        /*0002*/ 	.short	(.L_31 - .L_30)
.L_30:
        /*0004*/ 	.word	0x00000082


	//----- nvinfo : EIATTR_KPARAM_INFO
	.align		4
.L_31:
        /*0008*/ 	.byte	0x04, 0x17
        /*000a*/ 	.short	(.L_33 - .L_32)
.L_32:
        /*000c*/ 	.word	0x00000000
        /*0010*/ 	.short	0x0000
        /*0012*/ 	.short	0x0000
        /*0014*/ 	.byte	0x00, 0xf0, 0x01, 0x20


	//----- nvinfo : EIATTR_AT_ENTRY_FRAGMENTS
	.align		4
.L_33:
        /*0018*/ 	.byte	0x04, 0x4f
        /*001a*/ 	.short	(.L_35 - .L_34)


	//   ....[0]....
.L_34:
        /*001c*/ 	.word	0x00000006


	//----- nvinfo : EIATTR_RESERVED_SMEM_USED
	.align		4
.L_35:
        /*0020*/ 	.byte	0x01, 0x41
	.zero		2


	//----- nvinfo : EIATTR_SPARSE_MMA_MASK
	.align		4
        /*0024*/ 	.byte	0x03, 0x50
        /*0026*/ 	.short	0x0000


	//----- nvinfo : EIATTR_TCGEN05_1CTA_USED
	.align		4
        /*0028*/ 	.byte	0x01, 0x51
	.zero		2


	//----- nvinfo : EIATTR_MAXREG_COUNT
	.align		4
        /*002c*/ 	.byte	0x03, 0x1b
        /*002e*/ 	.short	0x00ff


	//----- nvinfo : EIATTR_NUM_BARRIERS
	.align		4
        /*0030*/ 	.byte	0x02, 0x4c
        /*0032*/ 	.byte	0x07
	.zero		1


	//----- nvinfo : EIATTR_EXTERNS
	.align		4
        /*0034*/ 	.byte	0x04, 0x0f
        /*0036*/ 	.short	(.L_37 - .L_36)


	//   ....[0]....
	.align		4
.L_36:
        /*0038*/ 	.word	index@(__assertfail)


	//----- nvinfo : EIATTR_MERCURY_ISA_VERSION
	.align		4
.L_37:
        /*003c*/ 	.byte	0x03, 0x5f
        /*003e*/ 	.short	0x0101


	//----- nvinfo : EIATTR_INT_WARP_WIDE_INSTR_OFFSETS
	.align		4
        /*0040*/ 	.byte	0x04, 0x31
        /*0042*/ 	.short	(.L_39 - .L_38)


	//   ....[0]....
.L_38:
        /*0044*/ 	.word	0x000021b0


	//   ....[1]....
        /*0048*/ 	.word	0x00003b80


	//   ....[2]....
        /*004c*/ 	.word	0x00003bb0


	//   ....[3]....
        /*0050*/ 	.word	0x00003c00


	//   ....[4]....
        /*0054*/ 	.word	0x000044f0


	//   ....[5]....
        /*0058*/ 	.word	0x00004540


	//   ....[6]....
        /*005c*/ 	.word	0x00004630


	//   ....[7]....
        /*0060*/ 	.word	0x000046a0


	//   ....[8]....
        /*0064*/ 	.word	0x000047b0


	//   ....[9]....
        /*0068*/ 	.word	0x00004840


	//   ....[10]....
        /*006c*/ 	.word	0x00004a10


	//   ....[11]....
        /*0070*/ 	.word	0x00004b50


	//----- nvinfo : EIATTR_COOP_GROUP_MASK_REGIDS
	.align		4
.L_39:
        /*0074*/ 	.byte	0x04, 0x29
        /*0076*/ 	.short	(.L_41 - .L_40)


	//   ....[0]....
.L_40:
        /*0078*/ 	.word	0xffffffff


	//   ....[1]....
        /*007c*/ 	.word	0xffffffff


	//   ....[2]....
        /*0080*/ 	.word	0xffffffff


	//   ....[3]....
        /*0084*/ 	.word	0xffffffff


	//   ....[4]....
        /*0088*/ 	.word	0xffffffff


	//   ....[5]....
        /*008c*/ 	.word	0xffffffff


	//   ....[6]....
        /*0090*/ 	.word	0xffffffff


	//   ....[7]....
        /*0094*/ 	.word	0xffffffff


	//   ....[8]....
        /*0098*/ 	.word	0xffffffff


	//   ....[9]....
        /*009c*/ 	.word	0xffffffff


	//   ....[10]....
        /*00a0*/ 	.word	0xffffffff


	//   ....[11]....
        /*00a4*/ 	.word	0xffffffff


	//   ....[12]....
        /*00a8*/ 	.word	0xffffffff


	//   ....[13]....
        /*00ac*/ 	.word	0xffffffff


	//----- nvinfo : EIATTR_COOP_GROUP_INSTR_OFFSETS
	.align		4
.L_41:
        /*00b0*/ 	.byte	0x04, 0x28
        /*00b2*/ 	.short	(.L_43 - .L_42)


	//   ....[0]....
.L_42:
        /*00b4*/ 	.word	0x00000090


	//   ....[1]....
        /*00b8*/ 	.word	0x000004d0


	//   ....[2]....
        /*00bc*/ 	.word	0x00000660


	//   ....[3]....
        /*00c0*/ 	.word	0x00000800


	//   ....[4]....
        /*00c4*/ 	.word	0x00000900


	//   ....[5]....
        /*00c8*/ 	.word	0x00000a70


	//   ....[6]....
        /*00cc*/ 	.word	0x00000c10


	//   ....[7]....
        /*00d0*/ 	.word	0x00000dc0


	//   ....[8]....
        /*00d4*/ 	.word	0x00002090


	//   ....[9]....
        /*00d8*/ 	.word	0x00002de0


	//   ....[10]....
        /*00dc*/ 	.word	0x00002ff0


	//   ....[11]....
        /*00e0*/ 	.word	0x00003020


	//   ....[12]....
        /*00e4*/ 	.word	0x00003a70


	//   ....[13]....
        /*00e8*/ 	.word	0x00003ca0


	//----- nvinfo : EIATTR_VRC_CTA_INIT_COUNT
	.align		4
.L_43:
        /*00ec*/ 	.byte	0x02, 0x4a
        /*00ee*/ 	.byte	0x80
	.zero		1


	//----- nvinfo : EIATTR_SYSCALL_OFFSETS
	.align		4
        /*00f0*/ 	.byte	0x04, 0x46
        /*00f2*/ 	.short	(.L_45 - .L_44)


	//   ....[0]....
.L_44:
        /*00f4*/ 	.word	0x000055f0


	//   ....[1]....
        /*00f8*/ 	.word	0x000056e0


	//   ....[2]....
        /*00fc*/ 	.word	0x00005e50


	//   ....[3]....
        /*0100*/ 	.word	0x00006ad0


	//   ....[4]....
        /*0104*/ 	.word	0x00007720


	//   ....[5]....
        /*0108*/ 	.word	0x00008370


	//----- nvinfo : EIATTR_MBARRIER_INSTR_OFFSETS
	.align		4
.L_45:
        /*010c*/ 	.byte	0x04, 0x39
        /*010e*/ 	.short	(.L_47 - .L_46)


	//   ....[0]....
.L_46:
        /*0110*/ 	.word	0x000005f0
        /*0114*/ 	.word	0x000000ff
        /*0118*/ 	.word	0x00000000
        /*011c*/ 	.short	0x0100
        /*011e*/ 	.byte	0x08
	.zero		1


	//   ....[1]....
        /*0120*/ 	.word	0x00000600
        /*0124*/ 	.word	0x000000ff
        /*0128*/ 	.word	0x00000018
        /*012c*/ 	.short	0x0100
        /*012e*/ 	.byte	0x08
	.zero		1


	//   ....[2]....
        /*0130*/ 	.word	0x00000610
        /*0134*/ 	.word	0x000000ff
        /*0138*/ 	.word	0x00000008
        /*013c*/ 	.short	0x0100
        /*013e*/ 	.byte	0x08
	.zero		1


	//   ....[3]....
        /*0140*/ 	.word	0x00000620
        /*0144*/ 	.word	0x000000ff
        /*0148*/ 	.word	0x00000020
        /*014c*/ 	.short	0x0100
        /*014e*/ 	.byte	0x08
	.zero		1


	//   ....[4]....
        /*0150*/ 	.word	0x00000630
        /*0154*/ 	.word	0x000000ff
        /*0158*/ 	.word	0x00000010
        /*015c*/ 	.short	0x0100
        /*015e*/ 	.byte	0x08
	.zero		1


	//   ....[5]....
        /*0160*/ 	.word	0x00000640
        /*0164*/ 	.word	0x000000ff
        /*0168*/ 	.word	0x00000028
        /*016c*/ 	.short	0x0100
        /*016e*/ 	.byte	0x08
	.zero		1


	//   ....[6]....
        /*0170*/ 	.word	0x00000770
        /*0174*/ 	.word	0x000000ff
        /*0178*/ 	.word	0x00000030
        /*017c*/ 	.short	0x0100
        /*017e*/ 	.byte	0x08
	.zero		1


	//   ....[7]....
        /*0180*/ 	.word	0x00000780
        /*0184*/ 	.word	0x000000ff
        /*0188*/ 	.word	0x00000050
        /*018c*/ 	.short	0x0100
        /*018e*/ 	.byte	0x08
	.zero		1


	//   ....[8]....
        /*0190*/ 	.word	0x00000790
        /*0194*/ 	.word	0x000000ff
        /*0198*/ 	.word	0x00000038
        /*019c*/ 	.short	0x0100
        /*019e*/ 	.byte	0x08
	.zero		1


	//   ....[9]....
        /*01a0*/ 	.word	0x000007a0
        /*01a4*/ 	.word	0x000000ff
        /*01a8*/ 	.word	0x00000058
        /*01ac*/ 	.short	0x0100
        /*01ae*/ 	.byte	0x08
	.zero		1


	//   ....[10]....
        /*01b0*/ 	.word	0x000007b0
        /*01b4*/ 	.word	0x000000ff
        /*01b8*/ 	.word	0x00000040
        /*01bc*/ 	.short	0x0100
        /*01be*/ 	.byte	0x08
	.zero		1


	//   ....[11]....
        /*01c0*/ 	.word	0x000007c0
        /*01c4*/ 	.word	0x000000ff
        /*01c8*/ 	.word	0x00000060
        /*01cc*/ 	.short	0x0100
        /*01ce*/ 	.byte	0x08
	.zero		1


	//   ....[12]....
        /*01d0*/ 	.word	0x000007d0
        /*01d4*/ 	.word	0x000000ff
        /*01d8*/ 	.word	0x00000048
        /*01dc*/ 	.short	0x0100
        /*01de*/ 	.byte	0x08
	.zero		1


	//   ....[13]....
        /*01e0*/ 	.word	0x000007e0
        /*01e4*/ 	.word	0x000000ff
        /*01e8*/ 	.word	0x00000068
        /*01ec*/ 	.short	0x0100
        /*01ee*/ 	.byte	0x08
	.zero		1


	//   ....[14]....
        /*01f0*/ 	.word	0x000008d0
        /*01f4*/ 	.word	0x000000ff
        /*01f8*/ 	.word	0x00000070
        /*01fc*/ 	.short	0x0100
        /*01fe*/ 	.byte	0x06
	.zero		1


	//   ....[15]....
        /*0200*/ 	.word	0x000008e0
        /*0204*/ 	.word	0x000000ff
        /*0208*/ 	.word	0x00000078
        /*020c*/ 	.short	0x0100
        /*020e*/ 	.byte	0x06
	.zero		1


	//   ....[16]....
        /*0210*/ 	.word	0x00000a20
        /*0214*/ 	.word	0x000000ff
        /*0218*/ 	.word	0x00000080
        /*021c*/ 	.short	0x0100
        /*021e*/ 	.byte	0x06
	.zero		1


	//   ....[17]....
        /*0220*/ 	.word	0x00000a30
        /*0224*/ 	.word	0x000000ff
        /*0228*/ 	.word	0x00000090
        /*022c*/ 	.short	0x0100
        /*022e*/ 	.byte	0x06
	.zero		1


	//   ....[18]....
        /*0230*/ 	.word	0x00000a40
        /*0234*/ 	.word	0x000000ff
        /*0238*/ 	.word	0x00000088
        /*023c*/ 	.short	0x0100
        /*023e*/ 	.byte	0x06
	.zero		1


	//   ....[19]....
        /*0240*/ 	.word	0x00000a50
        /*0244*/ 	.word	0x000000ff
        /*0248*/ 	.word	0x00000098
        /*024c*/ 	.short	0x0100
        /*024e*/ 	.byte	0x06
	.zero		1


	//   ....[20]....
        /*0250*/ 	.word	0x00000b80
        /*0254*/ 	.word	0x000000ff
        /*0258*/ 	.word	0x000000a0
        /*025c*/ 	.short	0x0100
        /*025e*/ 	.byte	0x08
	.zero		1


	//   ....[21]....
        /*0260*/ 	.word	0x00000b90
        /*0264*/ 	.word	0x000000ff
        /*0268*/ 	.word	0x000000c0
        /*026c*/ 	.short	0x0100
        /*026e*/ 	.byte	0x08
	.zero		1


	//   ....[22]....
        /*0270*/ 	.word	0x00000ba0
        /*0274*/ 	.word	0x000000ff
        /*0278*/ 	.word	0x000000a8
        /*027c*/ 	.short	0x0100
        /*027e*/ 	.byte	0x08
	.zero		1


	//   ....[23]....
        /*0280*/ 	.word	0x00000bb0
        /*0284*/ 	.word	0x000000ff
        /*0288*/ 	.word	0x000000c8
        /*028c*/ 	.short	0x0100
        /*028e*/ 	.byte	0x08
	.zero		1


	//   ....[24]....
        /*0290*/ 	.word	0x00000bc0
        /*0294*/ 	.word	0x000000ff
        /*0298*/ 	.word	0x000000b0
        /*029c*/ 	.short	0x0100
        /*029e*/ 	.byte	0x08
	.zero		1


	//   ....[25]....
        /*02a0*/ 	.word	0x00000bd0
        /*02a4*/ 	.word	0x000000ff
        /*02a8*/ 	.word	0x000000d0
        /*02ac*/ 	.short	0x0100
        /*02ae*/ 	.byte	0x08
	.zero		1


	//   ....[26]....
        /*02b0*/ 	.word	0x00000be0
        /*02b4*/ 	.word	0x000000ff
        /*02b8*/ 	.word	0x000000b8
        /*02bc*/ 	.short	0x0100
        /*02be*/ 	.byte	0x08
	.zero		1


	//   ....[27]....
        /*02c0*/ 	.word	0x00000bf0
        /*02c4*/ 	.word	0x000000ff
        /*02c8*/ 	.word	0x000000d8
        /*02cc*/ 	.short	0x0100
        /*02ce*/ 	.byte	0x08
	.zero		1


	//   ....[28]....
        /*02d0*/ 	.word	0x00000ce0
        /*02d4*/ 	.word	0x000000ff
        /*02d8*/ 	.word	0x000000e0
        /*02dc*/ 	.short	0x0100
        /*02de*/ 	.byte	0x06
	.zero		1


	//   ....[29]....
        /*02e0*/ 	.word	0x00000cf0
        /*02e4*/ 	.word	0x000000ff
        /*02e8*/ 	.word	0x000000f0
        /*02ec*/ 	.short	0x0100
        /*02ee*/ 	.byte	0x06
	.zero		1


	//   ....[30]....
        /*02f0*/ 	.word	0x00000d00
        /*02f4*/ 	.word	0x000000ff
        /*02f8*/ 	.word	0x000000e8
        /*02fc*/ 	.short	0x0100
        /*02fe*/ 	.byte	0x06
	.zero		1


	//   ....[31]....
        /*0300*/ 	.word	0x00000d10
        /*0304*/ 	.word	0x000000ff
        /*0308*/ 	.word	0x000000f8
        /*030c*/ 	.short	0x0100
        /*030e*/ 	.byte	0x06
	.zero		1


	//   ....[32]....
        /*0310*/ 	.word	0x00001750
        /*0314*/ 	.word	0x00000002
        /*0318*/ 	.word	0x000000f0
        /*031c*/ 	.short	0x010a
        /*031e*/ 	.byte	0xff
	.zero		1


	//   ....[33]....
        /*0320*/ 	.word	0x00001780
        /*0324*/ 	.word	0x00000002
        /*0328*/ 	.word	0x000000e0
        /*032c*/ 	.short	0x0101
        /*032e*/ 	.byte	0xff
	.zero		1


	//   ....[34]....
        /*0330*/ 	.word	0x00001850
        /*0334*/ 	.word	0x000000ff
        /*0338*/ 	.word	0x00000018
        /*033c*/ 	.short	0x010a
        /*033e*/ 	.byte	0x08
	.zero		1


	//   ....[35]....
        /*0340*/ 	.word	0x00001910
        /*0344*/ 	.word	0x000000ff
        /*0348*/ 	.word	0x00000018
        /*034c*/ 	.short	0x010a
        /*034e*/ 	.byte	0x21
	.zero		1


	//   ....[36]....
        /*0350*/ 	.word	0x00001aa0
        /*0354*/ 	.word	0x000000ff
        /*0358*/ 	.word	0x00000018
        /*035c*/ 	.short	0x010a
        /*035e*/ 	.byte	0x08
	.zero		1


	//   ....[37]....
        /*0360*/ 	.word	0x00001c80
        /*0364*/ 	.word	0x000000ff
        /*0368*/ 	.word	0x00000078
        /*036c*/ 	.short	0x0101
        /*036e*/ 	.byte	0x05
	.zero		1


	//   ....[38]....
        /*0370*/ 	.word	0x00001ca0
        /*0374*/ 	.word	0x000000ff
        /*0378*/ 	.word	0x00000018
        /*037c*/ 	.short	0x010a
        /*037e*/ 	.byte	0x08
	.zero		1


	//   ....[39]....
        /*0380*/ 	.word	0x00001d40
        /*0384*/ 	.word	0x000000ff
        /*0388*/ 	.word	0x00000018
        /*038c*/ 	.short	0x010a
        /*038e*/ 	.byte	0x21
	.zero		1


	//   ....[40]....
        /*0390*/ 	.word	0x00001ed0
        /*0394*/ 	.word	0x000000ff
        /*0398*/ 	.word	0x00000018
        /*039c*/ 	.short	0x010a
        /*039e*/ 	.byte	0x08
	.zero		1


	//   ....[41]....
        /*03a0*/ 	.word	0x000020c0
        /*03a4*/ 	.word	0x00000002
        /*03a8*/ 	.word	0x00000080
        /*03ac*/ 	.short	0x010a
        /*03ae*/ 	.byte	0xff
	.zero		1


	//   ....[42]....
        /*03b0*/ 	.word	0x00002180
        /*03b4*/ 	.word	0x00000002
        /*03b8*/ 	.word	0x00000000
        /*03bc*/ 	.short	0x0101
        /*03be*/ 	.byte	0xff
	.zero		1


	//   ....[43]....
        /*03c0*/ 	.word	0x000026e0
        /*03c4*/ 	.word	0x000000ff
        /*03c8*/ 	.word	0x00000000
        /*03cc*/ 	.short	0x010a
        /*03ce*/ 	.byte	0x04
	.zero		1


	//   ....[44]....
        /*03d0*/ 	.word	0x00002770
        /*03d4*/ 	.word	0x000000ff
        /*03d8*/ 	.word	0x00000000
        /*03dc*/ 	.short	0x010a
        /*03de*/ 	.byte	0x04
	.zero		1


	//   ....[45]....
        /*03e0*/ 	.word	0x00002810
        /*03e4*/ 	.word	0x00000000
        /*03e8*/ 	.word	0x00000000
        /*03ec*/ 	.short	0x010a
        /*03ee*/ 	.byte	0xff
	.zero		1


	//   ....[46]....
        /*03f0*/ 	.word	0x00002940
        /*03f4*/ 	.word	0x00000000
        /*03f8*/ 	.word	0x000000e0
        /*03fc*/ 	.short	0x010a
        /*03fe*/ 	.byte	0xff
	.zero		1


	//   ....[47]....
        /*0400*/ 	.word	0x000029b0
        /*0404*/ 	.word	0x00000000
        /*0408*/ 	.word	0x00000000
        /*040c*/ 	.short	0x0101
        /*040e*/ 	.byte	0xff
	.zero		1


	//   ....[48]....
        /*0410*/ 	.word	0x000029d0
        /*0414*/ 	.word	0x000000ff
        /*0418*/ 	.word	0x00000090
        /*041c*/ 	.short	0x010a
        /*041e*/ 	.byte	0x05
	.zero		1


	//   ....[49]....
        /*0420*/ 	.word	0x00002af0
        /*0424*/ 	.word	0x00000000
        /*0428*/ 	.word	0x00000080
        /*042c*/ 	.short	0x010a
        /*042e*/ 	.byte	0xff
	.zero		1


	//   ....[50]....
        /*0430*/ 	.word	0x00002bf0
        /*0434*/ 	.word	0x00000000
        /*0438*/ 	.word	0x00000000
        /*043c*/ 	.short	0x0101
        /*043e*/ 	.byte	0xff
	.zero		1


	//   ....[51]....
        /*0440*/ 	.word	0x00002c80
        /*0444*/ 	.word	0x000000ff
        /*0448*/ 	.word	0x00000090
        /*044c*/ 	.short	0x0106
        /*044e*/ 	.byte	0x05
	.zero		1


	//   ....[52]....
        /*0450*/ 	.word	0x00002ca0
        /*0454*/ 	.word	0x000000ff
        /*0458*/ 	.word	0x00000090
        /*045c*/ 	.short	0x010a
        /*045e*/ 	.byte	0x05
	.zero		1


	//   ....[53]....
        /*0460*/ 	.word	0x00002d30
        /*0464*/ 	.word	0x000000ff
        /*0468*/ 	.word	0x00000090
        /*046c*/ 	.short	0x0106
        /*046e*/ 	.byte	0x04
	.zero		1


	//   ....[54]....
        /*0470*/ 	.word	0x00002d70
        /*0474*/ 	.word	0x00000000
        /*0478*/ 	.word	0x00000090
        /*047c*/ 	.short	0x010a
        /*047e*/ 	.byte	0xff
	.zero		1


	//   ....[55]....
        /*0480*/ 	.word	0x000032c0
        /*0484*/ 	.word	0x00000000
        /*0488*/ 	.word	0x00000080
        /*048c*/ 	.short	0x010a
        /*048e*/ 	.byte	0xff
	.zero		1


	//   ....[56]....
        /*0490*/ 	.word	0x000033d0
        /*0494*/ 	.word	0x00000003
        /*0498*/ 	.word	0x00000000
        /*049c*/ 	.short	0x0101
        /*049e*/ 	.byte	0xff
	.zero		1


	//   ....[57]....
        /*04a0*/ 	.word	0x000033e0
        /*04a4*/ 	.word	0x000000ff
        /*04a8*/ 	.word	0x00000000
        /*04ac*/ 	.short	0x010a
        /*04ae*/ 	.byte	0x06
	.zero		1


	//   ....[58]....
        /*04b0*/ 	.word	0x00003400
        /*04b4*/ 	.word	0x000000ff
        /*04b8*/ 	.word	0x000000c0
        /*04bc*/ 	.short	0x010a
        /*04be*/ 	.byte	0x07
	.zero		1


	//   ....[59]....
        /*04c0*/ 	.word	0x000034d0
        /*04c4*/ 	.word	0x000000ff
        /*04c8*/ 	.word	0x00000000
        /*04cc*/ 	.short	0x010a
        /*04ce*/ 	.byte	0x06
	.zero		1


	//   ....[60]....
        /*04d0*/ 	.word	0x00003600
        /*04d4*/ 	.word	0x000000ff
        /*04d8*/ 	.word	0x00000000
        /*04dc*/ 	.short	0x010a
        /*04de*/ 	.byte	0x1a
	.zero		1


	//   ....[61]....
        /*04e0*/ 	.word	0x000038a0
        /*04e4*/ 	.word	0x000000ff
        /*04e8*/ 	.word	0x00000000
        /*04ec*/ 	.short	0x010a
        /*04ee*/ 	.byte	0x06
	.zero		1


	//   ....[62]....
        /*04f0*/ 	.word	0x00003930
        /*04f4*/ 	.word	0x000000ff
        /*04f8*/ 	.word	0x00000000
        /*04fc*/ 	.short	0x010a
        /*04fe*/ 	.byte	0x06
	.zero		1


	//   ....[63]....
        /*0500*/ 	.word	0x000039c0
        /*0504*/ 	.word	0x000000ff
        /*0508*/ 	.word	0x00000000
        /*050c*/ 	.short	0x010a
        /*050e*/ 	.byte	0x06
	.zero		1


	//   ....[64]....
        /*0510*/ 	.word	0x00003a50
        /*0514*/ 	.word	0x000000ff
        /*0518*/ 	.word	0x00000000
        /*051c*/ 	.short	0x010a
        /*051e*/ 	.byte	0x07
	.zero		1


	//   ....[65]....
        /*0520*/ 	.word	0x00003e90
        /*0524*/ 	.word	0x00000000
        /*0528*/ 	.word	0x00000080
        /*052c*/ 	.short	0x010a
        /*052e*/ 	.byte	0xff
	.zero		1


	//   ....[66]....
        /*0530*/ 	.word	0x00003f50
        /*0534*/ 	.word	0x00000000
        /*0538*/ 	.word	0x00000000
        /*053c*/ 	.short	0x0101
        /*053e*/ 	.byte	0xff
	.zero		1


	//   ....[67]....
        /*0540*/ 	.word	0x00004270
        /*0544*/ 	.word	0x000000ff
        /*0548*/ 	.word	0x00000078
        /*054c*/ 	.short	0x010a
        /*054e*/ 	.byte	0x04
	.zero		1


	//   ....[68]....
        /*0550*/ 	.word	0x00004470
        /*0554*/ 	.word	0x000000ff
        /*0558*/ 	.word	0x00000050
        /*055c*/ 	.short	0x010a
        /*055e*/ 	.byte	0x04
	.zero		1


	//   ....[69]....
        /*0560*/ 	.word	0x000045e0
        /*0564*/ 	.word	0x000000ff
        /*0568*/ 	.word	0x00000030
        /*056c*/ 	.short	0x010b
        /*056e*/ 	.byte	0x04
	.zero		1


	//   ....[70]....
        /*0570*/ 	.word	0x000045f0
        /*0574*/ 	.word	0x000000ff
        /*0578*/ 	.word	0x00000000
        /*057c*/ 	.short	0x0101
        /*057e*/ 	.byte	0x06
	.zero		1


	//   ....[71]....
        /*0580*/ 	.word	0x00004600
        /*0584*/ 	.word	0x000000ff
        /*0588*/ 	.word	0x00000058
        /*058c*/ 	.short	0x010a
        /*058e*/ 	.byte	0x04
	.zero		1


	//   ....[72]....
        /*0590*/ 	.word	0x00004750
        /*0594*/ 	.word	0x000000ff
        /*0598*/ 	.word	0x00000038
        /*059c*/ 	.short	0x010b
        /*059e*/ 	.byte	0x04
	.zero		1


	//   ....[73]....
        /*05a0*/ 	.word	0x00004760
        /*05a4*/ 	.word	0x000000ff
        /*05a8*/ 	.word	0x00000000
        /*05ac*/ 	.short	0x0101
        /*05ae*/ 	.byte	0x06
	.zero		1


	//   ....[74]....
        /*05b0*/ 	.word	0x00004770
        /*05b4*/ 	.word	0x000000ff
        /*05b8*/ 	.word	0x00000060
        /*05bc*/ 	.short	0x010a
        /*05be*/ 	.byte	0x04
	.zero		1


	//   ....[75]....
        /*05c0*/ 	.word	0x000048f0
        /*05c4*/ 	.word	0x000000ff
        /*05c8*/ 	.word	0x00000040
        /*05cc*/ 	.short	0x010b
        /*05ce*/ 	.byte	0x04
	.zero		1


	//   ....[76]....
        /*05d0*/ 	.word	0x00004930
        /*05d4*/ 	.word	0x000000ff
        /*05d8*/ 	.word	0x00000000
        /*05dc*/ 	.short	0x0101
        /*05de*/ 	.byte	0x06
	.zero		1


	//   ....[77]....
        /*05e0*/ 	.word	0x00004970
        /*05e4*/ 	.word	0x000000ff
        /*05e8*/ 	.word	0x00000068
        /*05ec*/ 	.short	0x010a
        /*05ee*/ 	.byte	0x04
	.zero		1


	//   ....[78]....
        /*05f0*/ 	.word	0x00004bb0
        /*05f4*/ 	.word	0x000000ff
        /*05f8*/ 	.word	0x00000048
        /*05fc*/ 	.short	0x010b
        /*05fe*/ 	.byte	0x04
	.zero		1


	//   ....[79]....
        /*0600*/ 	.word	0x00004bd0
        /*0604*/ 	.word	0x000000ff
        /*0608*/ 	.word	0x00000000
        /*060c*/ 	.short	0x0101
        /*060e*/ 	.byte	0x05
	.zero		1


	//   ....[80]....
        /*0610*/ 	.word	0x00004c00
        /*0614*/ 	.word	0x000000ff
        /*0618*/ 	.word	0x00000050
        /*061c*/ 	.short	0x010a
        /*061e*/ 	.byte	0x04
	.zero		1


	//   ....[81]....
        /*0620*/ 	.word	0x00004c20
        /*0624*/ 	.word	0x000000ff
        /*0628*/ 	.word	0x00000058
        /*062c*/ 	.short	0x010a
        /*062e*/ 	.byte	0x04
	.zero		1


	//   ....[82]....
        /*0630*/ 	.word	0x00004c40
        /*0634*/ 	.word	0x000000ff
        /*0638*/ 	.word	0x00000060
        /*063c*/ 	.short	0x010a
        /*063e*/ 	.byte	0x04
	.zero		1


	//   ....[83]....
        /*0640*/ 	.word	0x00004c80
        /*0644*/ 	.word	0x00000000
        /*0648*/ 	.word	0x00000068
        /*064c*/ 	.short	0x010a
        /*064e*/ 	.byte	0xff
	.zero		1


	//   ....[84]....
        /*0650*/ 	.word	0x00004fb0
        /*0654*/ 	.word	0x00000000
        /*0658*/ 	.word	0x00000080
        /*065c*/ 	.short	0x010a
        /*065e*/ 	.byte	0xff
	.zero		1


	//   ....[85]....
        /*0660*/ 	.word	0x000050c0
        /*0664*/ 	.word	0x00000000
        /*0668*/ 	.word	0x00000000
        /*066c*/ 	.short	0x0101
        /*066e*/ 	.byte	0xff
	.zero		1


	//   ....[86]....
        /*0670*/ 	.word	0x00005b10
        /*0674*/ 	.word	0x000000ff
        /*0678*/ 	.word	0x00000030
        /*067c*/ 	.short	0x010a
        /*067e*/ 	.byte	0x30
	.zero		1


	//   ....[87]....
        /*0680*/ 	.word	0x00005b50
        /*0684*/ 	.word	0x00000040
        /*0688*/ 	.word	0x000000a0
        /*068c*/ 	.short	0x010a
        /*068e*/ 	.byte	0xff
	.zero		1


	//   ....[88]....
        /*0690*/ 	.word	0x00005c40
        /*0694*/ 	.word	0x000000ff
        /*0698*/ 	.word	0x00000030
        /*069c*/ 	.short	0x010a
        /*069e*/ 	.byte	0x30
	.zero		1


	//   ....[89]....
        /*06a0*/ 	.word	0x00005d30
        /*06a4*/ 	.word	0x00000040
        /*06a8*/ 	.word	0x000000a0
        /*06ac*/ 	.short	0x010a
        /*06ae*/ 	.byte	0xff
	.zero		1


	//   ....[90]....
        /*06b0*/ 	.word	0x00006800
        /*06b4*/ 	.word	0x00000000
        /*06b8*/ 	.word	0x00000000
        /*06bc*/ 	.short	0x0101
        /*06be*/ 	.byte	0xff
	.zero		1


	//   ....[91]....
        /*06c0*/ 	.word	0x00006810
        /*06c4*/ 	.word	0x00000002
        /*06c8*/ 	.word	0x00000030
        /*06cc*/ 	.short	0x010a
        /*06ce*/ 	.byte	0xff
	.zero		1


	//   ....[92]....
        /*06d0*/ 	.word	0x000068f0
        /*06d4*/ 	.word	0x00000002
        /*06d8*/ 	.word	0x00000030
        /*06dc*/ 	.short	0x010a
        /*06de*/ 	.byte	0xff
	.zero		1


	//   ....[93]....
        /*06e0*/ 	.word	0x00007450
        /*06e4*/ 	.word	0x00000048
        /*06e8*/ 	.word	0x00000000
        /*06ec*/ 	.short	0x0101
        /*06ee*/ 	.byte	0xff
	.zero		1


	//   ....[94]....
        /*06f0*/ 	.word	0x00007470
        /*06f4*/ 	.word	0x00000000
        /*06f8*/ 	.word	0x00000030
        /*06fc*/ 	.short	0x010a
        /*06fe*/ 	.byte	0xff
	.zero		1


	//   ....[95]....
        /*0700*/ 	.word	0x00007540
        /*0704*/ 	.word	0x00000000
        /*0708*/ 	.word	0x00000030
        /*070c*/ 	.short	0x010a
        /*070e*/ 	.byte	0xff
	.zero		1


	//   ....[96]....
        /*0710*/ 	.word	0x000080a0
        /*0714*/ 	.word	0x00000048
        /*0718*/ 	.word	0x00000000
        /*071c*/ 	.short	0x0101
        /*071e*/ 	.byte	0xff
	.zero		1


	//   ....[97]....
        /*0720*/ 	.word	0x000080c0
        /*0724*/ 	.word	0x00000000
        /*0728*/ 	.word	0x00000030
        /*072c*/ 	.short	0x010a
        /*072e*/ 	.byte	0xff
	.zero		1


	//   ....[98]....
        /*0730*/ 	.word	0x00008190
        /*0734*/ 	.word	0x00000000
        /*0738*/ 	.word	0x00000030
        /*073c*/ 	.short	0x010a
        /*073e*/ 	.byte	0xff
	.zero		1


	//   ....[99]....
        /*0740*/ 	.word	0x000084d0
        /*0744*/ 	.word	0x000000ff
        /*0748*/ 	.word	0x00000000
        /*074c*/ 	.short	0x0101
        /*074e*/ 	.byte	0x05
	.zero		1


	//   ....[100]....
        /*0750*/ 	.word	0x00008d50
        /*0754*/ 	.word	0x00000000
        /*0758*/ 	.word	0x00000000
        /*075c*/ 	.short	0x0101
        /*075e*/ 	.byte	0xff
	.zero		1


	//   ....[101]....
        /*0760*/ 	.word	0x00008fc0
        /*0764*/ 	.word	0x000000ff
        /*0768*/ 	.word	0x00000000
        /*076c*/ 	.short	0x0101
        /*076e*/ 	.byte	0x04
	.zero		1


	//   ....[102]....
        /*0770*/ 	.word	0x00008fe0
        /*0774*/ 	.word	0x00000002
        /*0778*/ 	.word	0x000000f0
        /*077c*/ 	.short	0x010a
        /*077e*/ 	.byte	0xff
	.zero		1


	//   ....[103]....
        /*0780*/ 	.word	0x00009040
        /*0784*/ 	.word	0x00000002
        /*0788*/ 	.word	0x00000018
        /*078c*/ 	.short	0x010a
        /*078e*/ 	.byte	0xff
	.zero		1


	//   ....[104]....
        /*0790*/ 	.word	0x000090a0
        /*0794*/ 	.word	0x00000002
        /*0798*/ 	.word	0x00000018
        /*079c*/ 	.short	0x010a
        /*079e*/ 	.byte	0xff
	.zero		1


	//   ....[105]....
        /*07a0*/ 	.word	0x000090f0
        /*07a4*/ 	.word	0x00000002
        /*07a8*/ 	.word	0x00000080
        /*07ac*/ 	.short	0x010a
        /*07ae*/ 	.byte	0xff
	.zero		1


	//   ....[106]....
        /*07b0*/ 	.word	0x00009150
        /*07b4*/ 	.word	0x00000000
        /*07b8*/ 	.word	0x00000000
        /*07bc*/ 	.short	0x010a
        /*07be*/ 	.byte	0xff
	.zero		1


	//   ....[107]....
        /*07c0*/ 	.word	0x000091b0
        /*07c4*/ 	.word	0x00000000
        /*07c8*/ 	.word	0x00000000
        /*07cc*/ 	.short	0x010a
        /*07ce*/ 	.byte	0xff
	.zero		1


	//   ....[108]....
        /*07d0*/ 	.word	0x00009200
        /*07d4*/ 	.word	0x00000000
        /*07d8*/ 	.word	0x000000e0
        /*07dc*/ 	.short	0x010a
        /*07de*/ 	.byte	0xff
	.zero		1


	//   ....[109]....
        /*07e0*/ 	.word	0x00009260
        /*07e4*/ 	.word	0x00000000
        /*07e8*/ 	.word	0x00000090
        /*07ec*/ 	.short	0x010a
        /*07ee*/ 	.byte	0xff
	.zero		1


	//   ....[110]....
        /*07f0*/ 	.word	0x000092b0
        /*07f4*/ 	.word	0x00000000
        /*07f8*/ 	.word	0x00000080
        /*07fc*/ 	.short	0x010a
        /*07fe*/ 	.byte	0xff
	.zero		1


	//   ....[111]....
        /*0800*/ 	.word	0x00009310
        /*0804*/ 	.word	0x00000000
        /*0808*/ 	.word	0x00000090
        /*080c*/ 	.short	0x010a
        /*080e*/ 	.byte	0xff
	.zero		1


	//   ....[112]....
        /*0810*/ 	.word	0x00009360
        /*0814*/ 	.word	0x00000000
        /*0818*/ 	.word	0x00000080
        /*081c*/ 	.short	0x010a
        /*081e*/ 	.byte	0xff
	.zero		1


	//   ....[113]....
        /*0820*/ 	.word	0x000093c0
        /*0824*/ 	.word	0x00000002
        /*0828*/ 	.word	0x000000c0
        /*082c*/ 	.short	0x010a
        /*082e*/ 	.byte	0xff
	.zero		1


	//   ....[114]....
        /*0830*/ 	.word	0x00009420
        /*0834*/ 	.word	0x00000000
        /*0838*/ 	.word	0x00000000
        /*083c*/ 	.short	0x010a
        /*083e*/ 	.byte	0xff
	.zero		1


	//   ....[115]....
        /*0840*/ 	.word	0x00009480
        /*0844*/ 	.word	0x00000000
        /*0848*/ 	.word	0x00000000
        /*084c*/ 	.short	0x010a
        /*084e*/ 	.byte	0xff
	.zero		1


	//   ....[116]....
        /*0850*/ 	.word	0x000094e0
        /*0854*/ 	.word	0x00000000
        /*0858*/ 	.word	0x00000000
        /*085c*/ 	.short	0x010a
        /*085e*/ 	.byte	0xff
	.zero		1


	//   ....[117]....
        /*0860*/ 	.word	0x00009540
        /*0864*/ 	.word	0x00000000
        /*0868*/ 	.word	0x00000000
        /*086c*/ 	.short	0x010a
        /*086e*/ 	.byte	0xff
	.zero		1


	//   ....[118]....
        /*0870*/ 	.word	0x000095a0
        /*0874*/ 	.word	0x00000000
        /*0878*/ 	.word	0x00000000
        /*087c*/ 	.short	0x010a
        /*087e*/ 	.byte	0xff
	.zero		1


	//   ....[119]....
        /*0880*/ 	.word	0x000095f0
        /*0884*/ 	.word	0x00000000
        /*0888*/ 	.word	0x00000080
        /*088c*/ 	.short	0x010a
        /*088e*/ 	.byte	0xff
	.zero		1


	//   ....[120]....
        /*0890*/ 	.word	0x00009650
        /*0894*/ 	.word	0x00000000
        /*0898*/ 	.word	0x00000078
        /*089c*/ 	.short	0x010a
        /*089e*/ 	.byte	0xff
	.zero		1


	//   ....[121]....
        /*08a0*/ 	.word	0x000096b0
        /*08a4*/ 	.word	0x00000000
        /*08a8*/ 	.word	0x00000050
        /*08ac*/ 	.short	0x010a
        /*08ae*/ 	.byte	0xff
	.zero		1


	//   ....[122]....
        /*08b0*/ 	.word	0x00009710
        /*08b4*/ 	.word	0x00000000
        /*08b8*/ 	.word	0x00000058
        /*08bc*/ 	.short	0x010a
        /*08be*/ 	.byte	0xff
	.zero		1


	//   ....[123]....
        /*08c0*/ 	.word	0x00009770
        /*08c4*/ 	.word	0x00000000
        /*08c8*/ 	.word	0x00000060
        /*08cc*/ 	.short	0x010a
        /*08ce*/ 	.byte	0xff
	.zero		1


	//   ....[124]....
        /*08d0*/ 	.word	0x000097d0
        /*08d4*/ 	.word	0x00000000
        /*08d8*/ 	.word	0x00000068
        /*08dc*/ 	.short	0x010a
        /*08de*/ 	.byte	0xff
	.zero		1


	//   ....[125]....
        /*08e0*/ 	.word	0x00009830
        /*08e4*/ 	.word	0x00000000
        /*08e8*/ 	.word	0x00000050
        /*08ec*/ 	.short	0x010a
        /*08ee*/ 	.byte	0xff
	.zero		1


	//   ....[126]....
        /*08f0*/ 	.word	0x00009890
        /*08f4*/ 	.word	0x00000000
        /*08f8*/ 	.word	0x00000058
        /*08fc*/ 	.short	0x010a
        /*08fe*/ 	.byte	0xff
	.zero		1


	//   ....[127]....
        /*0900*/ 	.word	0x000098f0
        /*0904*/ 	.word	0x00000000
        /*0908*/ 	.word	0x00000060
        /*090c*/ 	.short	0x010a
        /*090e*/ 	.byte	0xff
	.zero		1


	//   ....[128]....
        /*0910*/ 	.word	0x00009940
        /*0914*/ 	.word	0x00000000
        /*0918*/ 	.word	0x00000080
        /*091c*/ 	.short	0x010a
        /*091e*/ 	.byte	0xff
	.zero		1


	//   ....[129]....
        /*0920*/ 	.word	0x000099a0
        /*0924*/ 	.word	0x00000002
        /*0928*/ 	.word	0x00000030
        /*092c*/ 	.short	0x010a
        /*092e*/ 	.byte	0xff
	.zero		1


	//   ....[130]....
        /*0930*/ 	.word	0x000099f0
        /*0934*/ 	.word	0x00000040
        /*0938*/ 	.word	0x000000a0
        /*093c*/ 	.short	0x010a
        /*093e*/ 	.byte	0xff
	.zero		1


	//   ....[131]....
        /*0940*/ 	.word	0x00009a40
        /*0944*/ 	.word	0x00000002
        /*0948*/ 	.word	0x00000030
        /*094c*/ 	.short	0x010a
        /*094e*/ 	.byte	0xff
	.zero		1


	//   ....[132]....
        /*0950*/ 	.word	0x00009a90
        /*0954*/ 	.word	0x00000000
        /*0958*/ 	.word	0x00000030
        /*095c*/ 	.short	0x010a
        /*095e*/ 	.byte	0xff
	.zero		1


	//   ....[133]....
        /*0960*/ 	.word	0x00009ae0
        /*0964*/ 	.word	0x00000000
        /*0968*/ 	.word	0x00000030
        /*096c*/ 	.short	0x010a
        /*096e*/ 	.byte	0xff
	.zero		1


	//----- nvinfo : EIATTR_NUM_MBARRIERS
	.align		4
.L_47:
        /*0970*/ 	.byte	0x03, 0x38
        /*0972*/ 	.short	0x0020


	//----- nvinfo : EIATTR_EXIT_INSTR_OFFSETS
	.align		4
        /*0974*/ 	.byte	0x04, 0x1c
        /*0976*/ 	.short	(.L_49 - .L_48)


	//   ....[0]....
.L_48:
        /*0978*/ 	.word	0x00002840


	//   ....[1]....
        /*097c*/ 	.word	0x00002d40


	//   ....[2]....
        /*0980*/ 	.word	0x00002da0


	//   ....[3]....
        /*0984*/ 	.word	0x00003cb0


	//   ....[4]....
        /*0988*/ 	.word	0x00004cb0


	//   ....[5]....
        /*098c*/ 	.word	0x00004cf0


	//   ....[6]....
        /*0990*/ 	.word	0x00008eb0


	//   ....[7]....
        /*0994*/ 	.word	0x00008f30


	//   ....[8]....
        /*0998*/ 	.word	0x00008f60


	//   ....[9]....
        /*099c*/ 	.word	0x00008fd0


	//----- nvinfo : EIATTR_MAX_THREADS
	.align		4
.L_49:
        /*09a0*/ 	.byte	0x04, 0x05
        /*09a2*/ 	.short	(.L_51 - .L_50)
.L_50:
        /*09a4*/ 	.word	0x00000100
        /*09a8*/ 	.word	0x00000001
        /*09ac*/ 	.word	0x00000001


	//----- nvinfo : EIATTR_CRS_STACK_SIZE
	.align		4
.L_51:
        /*09b0*/ 	.byte	0x04, 0x1e
        /*09b2*/ 	.short	(.L_53 - .L_52)
.L_52:
        /*09b4*/ 	.word	0x00000000


	//----- nvinfo : EIATTR_CBANK_PARAM_SIZE
	.align		4
.L_53:
        /*09b8*/ 	.byte	0x03, 0x19
        /*09ba*/ 	.short	0x0800


	//----- nvinfo : EIATTR_PARAM_CBANK
	.align		4
        /*09bc*/ 	.byte	0x04, 0x0a
        /*09be*/ 	.short	(.L_55 - .L_54)
	.align		4
.L_54:
        /*09c0*/ 	.word	index@(.nv.constant0._ZN7cutlass13device_kernelINS_4gemm6kernel13GemmUniversalIN4cute5tupleIJiiiiEEENS1_10collective13CollectiveMmaINS1_35MainloopSm100TmaUmmaWarpSpecializedILi3ELi2ELi4ENS5_IJNS4_1CILi1EEENSA_ILi2EEESB_EEEEENS5_IJNSA_ILi128EEESF_NSA_ILi64EEEEEENS_6half_tENS5_IJSB_llEEESI_SJ_NS4_8TiledMMAINS4_8MMA_AtomIJNS4_20SM100_MMA_F16BF16_SSISI_SI_fLi128ELi128ELNS4_4UMMA5MajorE1ELSO_1ELNSN_7ScaleInE0ELSP_0EEEEEENS4_6LayoutINS5_IJSB_SB_SB_EEENS5_IJNSA_ILi0EEESU_SU_EEEEENS5_IJNS4_10UnderscoreESX_SX_EEEEENS4_23SM90_TMA_LOAD_MULTICASTENS4_14ComposedLayoutINS4_7SwizzleILi3ELi4ELi3EEENS4_18smem_ptr_flag_bitsILi16EEENSS_INS5_IJSG_NSA_ILi8EEEEEENS5_IJSB_SG_EEEEEEEvNS4_8identityENS4_13SM90_TMA_LOADES1A_vS1B_EENS_8epilogue10collective18CollectiveEpilogueINS1E_23Sm100TmaWarpSpecializedILi4ELi2ELi32ELb1ELb0EEEJSH_NS5_IJNSS_ISF_SB_EENSS_INSA_ILi32EEESB_EEEEESI_NS5_IJlSB_lEEESI_S1N_NS1E_6fusion15FusionCallbacksIS1I_NS1O_17LinearCombinationISI_fSI_fLNS_15FloatRoundStyleE2EEESH_S1M_JEEENS4_5SM1004TMEM4LOAD26SM100_TMEM_LOAD_32dp32b32xES1C_NS11_INS12_ILi2ELi4ELi3EEES15_NSS_INS5_IJS16_S1K_EEENS5_IJS1K_SB_EEEEEEENS4_39AutoVectorizingCopyWithAssumedAlignmentILi128EEENS4_14SM90_TMA_STOREES22_S24_S24_EEEvvEEEEvNT_6ParamsE)
        /*09c4*/ 	.short	0x0380
        /*09c6*/ 	.short	0x0800


	//----- nvinfo : EIATTR_SW_WAR
	.align		4
.L_55:
        /*09c8*/ 	.byte	0x04, 0x36
        /*09ca*/ 	.short	(.L_57 - .L_56)
.L_56:
        /*09cc*/ 	.word	0x00000008
.L_57:


//--------------------- .nv.callgraph             --------------------------
	.section	.nv.callgraph,"",@"SHT_CUDA_CALLGRAPH"
	.align	4
	.sectionentsize	8
	.align		4
        /*0000*/ 	.word	0x00000000
	.align		4
        /*0004*/ 	.word	0xffffffff
	.align		4
        /*0008*/ 	.word	index@(_ZN7cutlass13device_kernelINS_4gemm6kernel13GemmUniversalIN4cute5tupleIJiiiiEEENS1_10collective13CollectiveMmaINS1_35MainloopSm100TmaUmmaWarpSpecializedILi3ELi2ELi4ENS5_IJNS4_1CILi1EEENSA_ILi2EEESB_EEEEENS5_IJNSA_ILi128EEESF_NSA_ILi64EEEEEENS_6half_tENS5_IJSB_llEEESI_SJ_NS4_8TiledMMAINS4_8MMA_AtomIJNS4_20SM100_MMA_F16BF16_SSISI_SI_fLi128ELi128ELNS4_4UMMA5MajorE1ELSO_1ELNSN_7ScaleInE0ELSP_0EEEEEENS4_6LayoutINS5_IJSB_SB_SB_EEENS5_IJNSA_ILi0EEESU_SU_EEEEENS5_IJNS4_10UnderscoreESX_SX_EEEEENS4_23SM90_TMA_LOAD_MULTICASTENS4_14ComposedLayoutINS4_7SwizzleILi3ELi4ELi3EEENS4_18smem_ptr_flag_bitsILi16EEENSS_INS5_IJSG_NSA_ILi8EEEEEENS5_IJSB_SG_EEEEEEEvNS4_8identityENS4_13SM90_TMA_LOADES1A_vS1B_EENS_8epilogue10collective18CollectiveEpilogueINS1E_23Sm100TmaWarpSpecializedILi4ELi2ELi32ELb1ELb0EEEJSH_NS5_IJNSS_ISF_SB_EENSS_INSA_ILi32EEESB_EEEEESI_NS5_IJlSB_lEEESI_S1N_NS1E_6fusion15FusionCallbacksIS1I_NS1O_17LinearCombinationISI_fSI_fLNS_15FloatRoundStyleE2EEESH_S1M_JEEENS4_5SM1004TMEM4LOAD26SM100_TMEM_LOAD_32dp32b32xES1C_NS11_INS12_ILi2ELi4ELi3EEES15_NSS_INS5_IJS16_S1K_EEENS5_IJS1K_SB_EEEEEEENS4_39AutoVectorizingCopyWithAssumedAlignmentILi128EEENS4_14SM90_TMA_STOREES22_S24_S24_EEEvvEEEEvNT_6ParamsE)
	.align		4
        /*000c*/ 	.word	index@(__assertfail)
	.align		4
        /*0010*/ 	.word	0x00000000
	.align		4
        /*0014*/ 	.word	0xfffffffe
	.align		4
        /*0018*/ 	.word	0x00000000
	.align		4
        /*001c*/ 	.word	0xfffffffd
	.align		4
        /*0020*/ 	.word	0x00000000
	.align		4
        /*0024*/ 	.word	0xfffffffc


//--------------------- .nv.constant4             --------------------------
	.section	.nv.constant4,"a",@progbits
	.align	8
	.align		8
.nv.constant4:
        /*0000*/ 	.dword	__assertfail
	.align		8
        /*0008*/ 	.dword	__unnamed_1
	.align		8
        /*0010*/ 	.dword	__unnamed_2
	.align		8
        /*0018*/ 	.dword	_ZN40_INTERNAL_27fb246b_4_k_cu_64a196e2_338664cuda3std3__45__cpo5beginE
	.align		8
        /*0020*/ 	.dword	_ZN40_INTERNAL_27fb246b_4_k_cu_64a196e2_338664cuda3std3__45__cpo3endE
	.align		8
        /*0028*/ 	.dword	_ZN40_INTERNAL_27fb246b_4_k_cu_64a196e2_338664cuda3std3__45__cpo6cbeginE
	.align		8
        /*0030*/ 	.dword	_ZN40_INTERNAL_27fb246b_4_k_cu_64a196e2_338664cuda3std3__45__cpo4cendE
	.align		8
        /*0038*/ 	.dword	_ZN40_INTERNAL_27fb246b_4_k_cu_64a196e2_338664cuda3std3__442_GLOBAL__N__27fb246b_4_k_cu_64a196e2_338666ignoreE
	.align		8
        /*0040*/ 	.dword	_ZN40_INTERNAL_27fb246b_4_k_cu_64a196e2_338664cuda3std3__419piecewise_constructE
	.align		8
        /*0048*/ 	.dword	_ZN40_INTERNAL_27fb246b_4_k_cu_64a196e2_338664cuda3std3__48in_placeE
	.align		8
        /*0050*/ 	.dword	_ZN40_INTERNAL_27fb246b_4_k_cu_64a196e2_338664cuda3std6ranges3__45__cpo4swapE
	.align		8
        /*0058*/ 	.dword	_ZN40_INTERNAL_27fb246b_4_k_cu_64a196e2_338664cuda3std6ranges3__45__cpo9iter_moveE
	.align		8
        /*0060*/ 	.dword	_ZN40_INTERNAL_27fb246b_4_k_cu_64a196e2_338664cute7productE
	.align		8
        /*0068*/ 	.dword	_ZN40_INTERNAL_27fb246b_4_k_cu_64a196e2_338664cute1_E
	.align		8
        /*0070*/ 	.dword	$str$25
	.align		8
        /*0078*/ 	.dword	$str$26
	.align		8
        /*0080*/ 	.dword	$str$27
	.align		8
        /*0088*/ 	.dword	$str$28


//--------------------- .text._ZN7cutlass13device_kernelINS_4gemm6kernel13GemmUniversalIN4cute5tupleIJiiiiEEENS1_10collective13CollectiveMmaINS1_35MainloopSm100TmaUmmaWarpSpecializedILi3ELi2ELi4ENS5_IJNS4_1CILi1EEENSA_ILi2EEESB_EEEEENS5_IJNSA_ILi128EEESF_NSA_ILi64EEEEEENS_6half_tENS5_IJSB_llEEESI_SJ_NS4_8TiledMMAINS4_8MMA_AtomIJNS4_20SM100_MMA_F16BF16_SSISI_SI_fLi128ELi128ELNS4_4UMMA5MajorE1ELSO_1ELNSN_7ScaleInE0ELSP_0EEEEEENS4_6LayoutINS5_IJSB_SB_SB_EEENS5_IJNSA_ILi0EEESU_SU_EEEEENS5_IJNS4_10UnderscoreESX_SX_EEEEENS4_23SM90_TMA_LOAD_MULTICASTENS4_14ComposedLayoutINS4_7SwizzleILi3ELi4ELi3EEENS4_18smem_ptr_flag_bitsILi16EEENSS_INS5_IJSG_NSA_ILi8EEEEEENS5_IJSB_SG_EEEEEEEvNS4_8identityENS4_13SM90_TMA_LOADES1A_vS1B_EENS_8epilogue10collective18CollectiveEpilogueINS1E_23Sm100TmaWarpSpecializedILi4ELi2ELi32ELb1ELb0EEEJSH_NS5_IJNSS_ISF_SB_EENSS_INSA_ILi32EEESB_EEEEESI_NS5_IJlSB_lEEESI_S1N_NS1E_6fusion15FusionCallbacksIS1I_NS1O_17LinearCombinationISI_fSI_fLNS_15FloatRoundStyleE2EEESH_S1M_JEEENS4_5SM1004TMEM4LOAD26SM100_TMEM_LOAD_32dp32b32xES1C_NS11_INS12_ILi2ELi4ELi3EEES15_NSS_INS5_IJS16_S1K_EEENS5_IJS1K_SB_EEEEEEENS4_39AutoVectorizingCopyWithAssumedAlignmentILi128EEENS4_14SM90_TMA_STOREES22_S24_S24_EEEvvEEEEvNT_6ParamsE --------------------------
	.section	.text._ZN7cutlass13device_kernelINS_4gemm6kernel13GemmUniversalIN4cute5tupleIJiiiiEEENS1_10collective13CollectiveMmaINS1_35MainloopSm100TmaUmmaWarpSpecializedILi3ELi2ELi4ENS5_IJNS4_1CILi1EEENSA_ILi2EEESB_EEEEENS5_IJNSA_ILi128EEESF_NSA_ILi64EEEEEENS_6half_tENS5_IJSB_llEEESI_SJ_NS4_8TiledMMAINS4_8MMA_AtomIJNS4_20SM100_MMA_F16BF16_SSISI_SI_fLi128ELi128ELNS4_4UMMA5MajorE1ELSO_1ELNSN_7ScaleInE0ELSP_0EEEEEENS4_6LayoutINS5_IJSB_SB_SB_EEENS5_IJNSA_ILi0EEESU_SU_EEEEENS5_IJNS4_10UnderscoreESX_SX_EEEEENS4_23SM90_TMA_LOAD_MULTICASTENS4_14ComposedLayoutINS4_7SwizzleILi3ELi4ELi3EEENS4_18smem_ptr_flag_bitsILi16EEENSS_INS5_IJSG_NSA_ILi8EEEEEENS5_IJSB_SG_EEEEEEEvNS4_8identityENS4_13SM90_TMA_LOADES1A_vS1B_EENS_8epilogue10collective18CollectiveEpilogueINS1E_23Sm100TmaWarpSpecializedILi4ELi2ELi32ELb1ELb0EEEJSH_NS5_IJNSS_ISF_SB_EENSS_INSA_ILi32EEESB_EEEEESI_NS5_IJlSB_lEEESI_S1N_NS1E_6fusion15FusionCallbacksIS1I_NS1O_17LinearCombinationISI_fSI_fLNS_15FloatRoundStyleE2EEESH_S1M_JEEENS4_5SM1004TMEM4LOAD26SM100_TMEM_LOAD_32dp32b32xES1C_NS11_INS12_ILi2ELi4ELi3EEES15_NSS_INS5_IJS16_S1K_EEENS5_IJS1K_SB_EEEEEEENS4_39AutoVectorizingCopyWithAssumedAlignmentILi128EEENS4_14SM90_TMA_STOREES22_S24_S24_EEEvvEEEEvNT_6ParamsE,"ax",@progbits
	.align	128
.text._ZN7cutlass13device_kernelINS_4gemm6kernel13GemmUniversalIN4cute5tupleIJiiiiEEENS1_10collective13CollectiveMmaINS1_35MainloopSm100TmaUmmaWarpSpecializedILi3ELi2ELi4ENS5_IJNS4_1CILi1EEENSA_ILi2EEESB_EEEEENS5_IJNSA_ILi128EEESF_NSA_ILi64EEEEEENS_6half_tENS5_IJSB_llEEESI_SJ_NS4_8TiledMMAINS4_8MMA_AtomIJNS4_20SM100_MMA_F16BF16_SSISI_SI_fLi128ELi128ELNS4_4UMMA5MajorE1ELSO_1ELNSN_7ScaleInE0ELSP_0EEEEEENS4_6LayoutINS5_IJSB_SB_SB_EEENS5_IJNSA_ILi0EEESU_SU_EEEEENS5_IJNS4_10UnderscoreESX_SX_EEEEENS4_23SM90_TMA_LOAD_MULTICASTENS4_14ComposedLayoutINS4_7SwizzleILi3ELi4ELi3EEENS4_18smem_ptr_flag_bitsILi16EEENSS_INS5_IJSG_NSA_ILi8EEEEEENS5_IJSB_SG_EEEEEEEvNS4_8identityENS4_13SM90_TMA_LOADES1A_vS1B_EENS_8epilogue10collective18CollectiveEpilogueINS1E_23Sm100TmaWarpSpecializedILi4ELi2ELi32ELb1ELb0EEEJSH_NS5_IJNSS_ISF_SB_EENSS_INSA_ILi32EEESB_EEEEESI_NS5_IJlSB_lEEESI_S1N_NS1E_6fusion15FusionCallbacksIS1I_NS1O_17LinearCombinationISI_fSI_fLNS_15FloatRoundStyleE2EEESH_S1M_JEEENS4_5SM1004TMEM4LOAD26SM100_TMEM_LOAD_32dp32b32xES1C_NS11_INS12_ILi2ELi4ELi3EEES15_NSS_INS5_IJS16_S1K_EEENS5_IJS1K_SB_EEEEEEENS4_39AutoVectorizingCopyWithAssumedAlignmentILi128EEENS4_14SM90_TMA_STOREES22_S24_S24_EEEvvEEEEvNT_6ParamsE:
        .type           _ZN7cutlass13device_kernelINS_4gemm6kernel13GemmUniversalIN4cute5tupleIJiiiiEEENS1_10collective13CollectiveMmaINS1_35MainloopSm100TmaUmmaWarpSpecializedILi3ELi2ELi4ENS5_IJNS4_1CILi1EEENSA_ILi2EEESB_EEEEENS5_IJNSA_ILi128EEESF_NSA_ILi64EEEEEENS_6half_tENS5_IJSB_llEEESI_SJ_NS4_8TiledMMAINS4_8MMA_AtomIJNS4_20SM100_MMA_F16BF16_SSISI_SI_fLi128ELi128ELNS4_4UMMA5MajorE1ELSO_1ELNSN_7ScaleInE0ELSP_0EEEEEENS4_6LayoutINS5_IJSB_SB_SB_EEENS5_IJNSA_ILi0EEESU_SU_EEEEENS5_IJNS4_10UnderscoreESX_SX_EEEEENS4_23SM90_TMA_LOAD_MULTICASTENS4_14ComposedLayoutINS4_7SwizzleILi3ELi4ELi3EEENS4_18smem_ptr_flag_bitsILi16EEENSS_INS5_IJSG_NSA_ILi8EEEEEENS5_IJSB_SG_EEEEEEEvNS4_8identityENS4_13SM90_TMA_LOADES1A_vS1B_EENS_8epilogue10collective18CollectiveEpilogueINS1E_23Sm100TmaWarpSpecializedILi4ELi2ELi32ELb1ELb0EEEJSH_NS5_IJNSS_ISF_SB_EENSS_INSA_ILi32EEESB_EEEEESI_NS5_IJlSB_lEEESI_S1N_NS1E_6fusion15FusionCallbacksIS1I_NS1O_17LinearCombinationISI_fSI_fLNS_15FloatRoundStyleE2EEESH_S1M_JEEENS4_5SM1004TMEM4LOAD26SM100_TMEM_LOAD_32dp32b32xES1C_NS11_INS12_ILi2ELi4ELi3EEES15_NSS_INS5_IJS16_S1K_EEENS5_IJS1K_SB_EEEEEEENS4_39AutoVectorizingCopyWithAssumedAlignmentILi128EEENS4_14SM90_TMA_STOREES22_S24_S24_EEEvvEEEEvNT_6ParamsE,@function
        .size           _ZN7cutlass13device_kernelINS_4gemm6kernel13GemmUniversalIN4cute5tupleIJiiiiEEENS1_10collective13CollectiveMmaINS1_35MainloopSm100TmaUmmaWarpSpecializedILi3ELi2ELi4ENS5_IJNS4_1CILi1EEENSA_ILi2EEESB_EEEEENS5_IJNSA_ILi128EEESF_NSA_ILi64EEEEEENS_6half_tENS5_IJSB_llEEESI_SJ_NS4_8TiledMMAINS4_8MMA_AtomIJNS4_20SM100_MMA_F16BF16_SSISI_SI_fLi128ELi128ELNS4_4UMMA5MajorE1ELSO_1ELNSN_7ScaleInE0ELSP_0EEEEEENS4_6LayoutINS5_IJSB_SB_SB_EEENS5_IJNSA_ILi0EEESU_SU_EEEEENS5_IJNS4_10UnderscoreESX_SX_EEEEENS4_23SM90_TMA_LOAD_MULTICASTENS4_14ComposedLayoutINS4_7SwizzleILi3ELi4ELi3EEENS4_18smem_ptr_flag_bitsILi16EEENSS_INS5_IJSG_NSA_ILi8EEEEEENS5_IJSB_SG_EEEEEEEvNS4_8identityENS4_13SM90_TMA_LOADES1A_vS1B_EENS_8epilogue10collective18CollectiveEpilogueINS1E_23Sm100TmaWarpSpecializedILi4ELi2ELi32ELb1ELb0EEEJSH_NS5_IJNSS_ISF_SB_EENSS_INSA_ILi32EEESB_EEEEESI_NS5_IJlSB_lEEESI_S1N_NS1E_6fusion15FusionCallbacksIS1I_NS1O_17LinearCombinationISI_fSI_fLNS_15FloatRoundStyleE2EEESH_S1M_JEEENS4_5SM1004TMEM4LOAD26SM100_TMEM_LOAD_32dp32b32xES1C_NS11_INS12_ILi2ELi4ELi3EEES15_NSS_INS5_IJS16_S1K_EEENS5_IJS1K_SB_EEEEEEENS4_39AutoVectorizingCopyWithAssumedAlignmentILi128EEENS4_14SM90_TMA_STOREES22_S24_S24_EEEvvEEEEvNT_6ParamsE,(.L_x_180 - _ZN7cutlass13device_kernelINS_4gemm6kernel13GemmUniversalIN4cute5tupleIJiiiiEEENS1_10collective13CollectiveMmaINS1_35MainloopSm100TmaUmmaWarpSpecializedILi3ELi2ELi4ENS5_IJNS4_1CILi1EEENSA_ILi2EEESB_EEEEENS5_IJNSA_ILi128EEESF_NSA_ILi64EEEEEENS_6half_tENS5_IJSB_llEEESI_SJ_NS4_8TiledMMAINS4_8MMA_AtomIJNS4_20SM100_MMA_F16BF16_SSISI_SI_fLi128ELi128ELNS4_4UMMA5MajorE1ELSO_1ELNSN_7ScaleInE0ELSP_0EEEEEENS4_6LayoutINS5_IJSB_SB_SB_EEENS5_IJNSA_ILi0EEESU_SU_EEEEENS5_IJNS4_10UnderscoreESX_SX_EEEEENS4_23SM90_TMA_LOAD_MULTICASTENS4_14ComposedLayoutINS4_7SwizzleILi3ELi4ELi3EEENS4_18smem_ptr_flag_bitsILi16EEENSS_INS5_IJSG_NSA_ILi8EEEEEENS5_IJSB_SG_EEEEEEEvNS4_8identityENS4_13SM90_TMA_LOADES1A_vS1B_EENS_8epilogue10collective18CollectiveEpilogueINS1E_23Sm100TmaWarpSpecializedILi4ELi2ELi32ELb1ELb0EEEJSH_NS5_IJNSS_ISF_SB_EENSS_INSA_ILi32EEESB_EEEEESI_NS5_IJlSB_lEEESI_S1N_NS1E_6fusion15FusionCallbacksIS1I_NS1O_17LinearCombinationISI_fSI_fLNS_15FloatRoundStyleE2EEESH_S1M_JEEENS4_5SM1004TMEM4LOAD26SM100_TMEM_LOAD_32dp32b32xES1C_NS11_INS12_ILi2ELi4ELi3EEES15_NSS_INS5_IJS16_S1K_EEENS5_IJS1K_SB_EEEEEEENS4_39AutoVectorizingCopyWithAssumedAlignmentILi128EEENS4_14SM90_TMA_STOREES22_S24_S24_EEEvvEEEEvNT_6ParamsE)
        .other          _ZN7cutlass13device_kernelINS_4gemm6kernel13GemmUniversalIN4cute5tupleIJiiiiEEENS1_10collective13CollectiveMmaINS1_35MainloopSm100TmaUmmaWarpSpecializedILi3ELi2ELi4ENS5_IJNS4_1CILi1EEENSA_ILi2EEESB_EEEEENS5_IJNSA_ILi128EEESF_NSA_ILi64EEEEEENS_6half_tENS5_IJSB_llEEESI_SJ_NS4_8TiledMMAINS4_8MMA_AtomIJNS4_20SM100_MMA_F16BF16_SSISI_SI_fLi128ELi128ELNS4_4UMMA5MajorE1ELSO_1ELNSN_7ScaleInE0ELSP_0EEEEEENS4_6LayoutINS5_IJSB_SB_SB_EEENS5_IJNSA_ILi0EEESU_SU_EEEEENS5_IJNS4_10UnderscoreESX_SX_EEEEENS4_23SM90_TMA_LOAD_MULTICASTENS4_14ComposedLayoutINS4_7SwizzleILi3ELi4ELi3EEENS4_18smem_ptr_flag_bitsILi16EEENSS_INS5_IJSG_NSA_ILi8EEEEEENS5_IJSB_SG_EEEEEEEvNS4_8identityENS4_13SM90_TMA_LOADES1A_vS1B_EENS_8epilogue10collective18CollectiveEpilogueINS1E_23Sm100TmaWarpSpecializedILi4ELi2ELi32ELb1ELb0EEEJSH_NS5_IJNSS_ISF_SB_EENSS_INSA_ILi32EEESB_EEEEESI_NS5_IJlSB_lEEESI_S1N_NS1E_6fusion15FusionCallbacksIS1I_NS1O_17LinearCombinationISI_fSI_fLNS_15FloatRoundStyleE2EEESH_S1M_JEEENS4_5SM1004TMEM4LOAD26SM100_TMEM_LOAD_32dp32b32xES1C_NS11_INS12_ILi2ELi4ELi3EEES15_NSS_INS5_IJS16_S1K_EEENS5_IJS1K_SB_EEEEEEENS4_39AutoVectorizingCopyWithAssumedAlignmentILi128EEENS4_14SM90_TMA_STOREES22_S24_S24_EEEvvEEEEvNT_6ParamsE,@"STO_CUDA_ENTRY STV_DEFAULT"
_ZN7cutlass13device_kernelINS_4gemm6kernel13GemmUniversalIN4cute5tupleIJiiiiEEENS1_10collective13CollectiveMmaINS1_35MainloopSm100TmaUmmaWarpSpecializedILi3ELi2ELi4ENS5_IJNS4_1CILi1EEENSA_ILi2EEESB_EEEEENS5_IJNSA_ILi128EEESF_NSA_ILi64EEEEEENS_6half_tENS5_IJSB_llEEESI_SJ_NS4_8TiledMMAINS4_8MMA_AtomIJNS4_20SM100_MMA_F16BF16_SSISI_SI_fLi128ELi128ELNS4_4UMMA5MajorE1ELSO_1ELNSN_7ScaleInE0ELSP_0EEEEEENS4_6LayoutINS5_IJSB_SB_SB_EEENS5_IJNSA_ILi0EEESU_SU_EEEEENS5_IJNS4_10UnderscoreESX_SX_EEEEENS4_23SM90_TMA_LOAD_MULTICASTENS4_14ComposedLayoutINS4_7SwizzleILi3ELi4ELi3EEENS4_18smem_ptr_flag_bitsILi16EEENSS_INS5_IJSG_NSA_ILi8EEEEEENS5_IJSB_SG_EEEEEEEvNS4_8identityENS4_13SM90_TMA_LOADES1A_vS1B_EENS_8epilogue10collective18CollectiveEpilogueINS1E_23Sm100TmaWarpSpecializedILi4ELi2ELi32ELb1ELb0EEEJSH_NS5_IJNSS_ISF_SB_EENSS_INSA_ILi32EEESB_EEEEESI_NS5_IJlSB_lEEESI_S1N_NS1E_6fusion15FusionCallbacksIS1I_NS1O_17LinearCombinationISI_fSI_fLNS_15FloatRoundStyleE2EEESH_S1M_JEEENS4_5SM1004TMEM4LOAD26SM100_TMEM_LOAD_32dp32b32xES1C_NS11_INS12_ILi2ELi4ELi3EEES15_NSS_INS5_IJS16_S1K_EEENS5_IJS1K_SB_EEEEEEENS4_39AutoVectorizingCopyWithAssumedAlignmentILi128EEENS4_14SM90_TMA_STOREES22_S24_S24_EEEvvEEEEvNT_6ParamsE:
[----:B------:R-:W1:Y:S01]  /*0000*/  LDC R1, c[0x0][0x37c] ;  /* 0x0000df00ff017b82 */ /* 0x000e620000000800 */
[----:B------:R-:W2:Y:S01]  /*0010*/  S2R R101, SR_TID.X ;  /* 0x0000000000657919 */ /* 0x000ea20000002100 */
[----:B------:R-:W3:Y:S01]  /*0020*/  LDCU.64 UR6, c[0x0][0x890] ;  /* 0x00011200ff0677ac */ /* 0x000ee20008000a00 */
[----:B------:R-:W-:Y:S02]  /*0030*/  PRMT R88, RZ, 0x7610, R88 ;  /* 0x00007610ff587816 */ /* 0x000fe40000000058 */
[----:B------:R-:W-:Y:S01]  /*0040*/  ELECT P5, URZ, PT ;  /* 0x0000000000ff782f */ /* 0x000fe200038a0000 */
[----:B------:R-:W4:Y:S01]  /*0050*/  LDCU.64 UR46, c[0x0][0x358] ;  /* 0x00006b00ff2e77ac */ /* 0x000f220008000a00 */
[----:B---3--:R-:W-:-:S04]  /*0060*/  UISETP.NE.U32.AND UP0, UPT, UR6, URZ, UPT ;  /* 0x000000ff0600728c */ /* 0x008fc8000bf05070 */
[----:B------:R-:W-:Y:S01]  /*0070*/  UISETP.NE.AND.EX UP0, UPT, UR7, URZ, UPT, UP0 ;  /* 0x000000ff0700728c */ /* 0x000fe2000bf05300 */
[----:B--2---:R-:W-:-:S05]  /*0080*/  SHF.R.U32.HI R92, RZ, 0x5, R101 ;  /* 0x00000005ff5c7819 */ /* 0x004fca0000011665 */
[----:B------:R-:W2:Y:S02]  /*0090*/  SHFL.IDX PT, R0, R92, RZ, 0x1f ;  /* 0x00001fff5c007589 */ /* 0x000ea400000e0000 */
[----:B--2---:R-:W-:Y:S01]  /*00a0*/  R2UR UR5, R0 ;  /* 0x00000000000572ca */ /* 0x004fe200000e0000 */
[----:B-1--4-:R-:W-:-:S14]  /*00b0*/  BRA.U UP0, `(.L_x_0) ;  /* 0x00000001002c7547 */ /* 0x012fdc000b800000 */
[----:B------:R-:W1:Y:S02]  /*00c0*/  LDCU.64 UR8, c[0x0][0x888] ;  /* 0x00011100ff0877ac */ /* 0x000e640008000a00 */
[----:B-1----:R-:W-:-:S04]  /*00d0*/  UISETP.NE.U32.AND UP0, UPT, UR8, URZ, UPT ;  /* 0x000000ff0800728c */ /* 0x002fc8000bf05070 */
[----:B------:R-:W-:-:S09]  /*00e0*/  UISETP.NE.AND.EX UP0, UPT, UR9, URZ, UPT, UP0 ;  /* 0x000000ff0900728c */ /* 0x000fd2000bf05300 */
[----:B------:R-:W-:Y:S05]  /*00f0*/  BRA.U !UP0, `(.L_x_1) ;  /* 0x0000000108107547 */ /* 0x000fea000b800000 */
[----:B------:R-:W1:Y:S02]  /*0100*/  LDC.64 R2, c[0x0][0x888] ;  /* 0x00022200ff027b82 */ /* 0x000e640000000a00 */
[----:B-1----:R1:W5:Y:S01]  /*0110*/  LDG.E R49, desc[UR46][R2.64] ;  /* 0x0000002e02317981 */ /* 0x002362000c1e1900 */
[----:B------:R-:W-:Y:S01]  /*0120*/  HFMA2 R88, -RZ, RZ, 0, 5.9604644775390625e-08 ;  /* 0x00000001ff587431 */ /* 0x000fe200000001ff */
[----:B------:R-:W-:Y:S05]  /*0130*/  BRA `(.L_x_0) ;  /* 0x00000000000c7947 */ /* 0x000fea0003800000 */
.L_x_1:
[----:B------:R-:W1:Y:S01]  /*0140*/  LDCU UR4, c[0x0][0x880] ;  /* 0x00011000ff0477ac */ /* 0x000e620008000800 */
[----:B------:R-:W-:Y:S01]  /*0150*/  HFMA2 R88, -RZ, RZ, 0, 5.9604644775390625e-08 ;  /* 0x00000001ff587431 */ /* 0x000fe200000001ff */
[----:B-1----:R-:W-:Y:S02]  /*0160*/  MOV R49, UR4 ;  /* 0x0000000400317c02 */ /* 0x002fe40008000f00 */
.L_x_0:
[----:B------:R-:W2:Y:S02]  /*0170*/  LDCU.64 UR8, c[0x0][0x8b0] ;  /* 0x00011600ff0877ac */ /* 0x000ea40008000a00 */
[----:B--2---:R-:W-:-:S04]  /*0180*/  UISETP.NE.U32.AND UP0, UPT, UR8, URZ, UPT ;  /* 0x000000ff0800728c */ /* 0x004fc8000bf05070 */
[----:B------:R-:W-:-:S09]  /*0190*/  UISETP.NE.AND.EX UP0, UPT, UR9, URZ, UPT, UP0 ;  /* 0x000000ff0900728c */ /* 0x000fd2000bf05300 */
[----:B------:R-:W-:Y:S05]  /*01a0*/  BRA.U UP0, `(.L_x_2) ;  /* 0x0000000100247547 */ /* 0x000fea000b800000 */
[----:B------:R-:W2:Y:S02]  /*01b0*/  LDCU.64 UR8, c[0x0][0x8a8] ;  /* 0x00011500ff0877ac */ /* 0x000ea40008000a00 */
[----:B--2---:R-:W-:-:S04]  /*01c0*/  UISETP.NE.U32.AND UP0, UPT, UR8, URZ, UPT ;  /* 0x000000ff0800728c */ /* 0x004fc8000bf05070 */
[----:B------:R-:W-:-:S09]  /*01d0*/  UISETP.NE.AND.EX UP0, UPT, UR9, URZ, UPT, UP0 ;  /* 0x000000ff0900728c */ /* 0x000fd2000bf05300 */
[----:B------:R-:W-:Y:S05]  /*01e0*/  BRA.U !UP0, `(.L_x_3) ;  /* 0x00000001080c7547 */ /* 0x000fea000b800000 */
[----:B-1----:R-:W1:Y:S02]  /*01f0*/  LDC.64 R2, c[0x0][0x8a8] ;  /* 0x00022a00ff027b82 */ /* 0x002e640000000a00 */
[----:B-1----:R2:W5:Y:S01]  /*0200*/  LDG.E R47, desc[UR46][R2.64] ;  /* 0x0000002e022f7981 */ /* 0x002562000c1e1900 */
[----:B------:R-:W-:Y:S05]  /*0210*/  BRA `(.L_x_2) ;  /* 0x0000000000087947 */ /* 0x000fea0003800000 */
.L_x_3:
[----:B------:R-:W2:Y:S02]  /*0220*/  LDCU UR4, c[0x0][0x8a0] ;  /* 0x00011400ff0477ac */ /* 0x000ea40008000800 */
[----:B--2---:R-:W-:Y:S02]  /*0230*/  MOV R47, UR4 ;  /* 0x00000004002f7c02 */ /* 0x004fe40008000f00 */
.L_x_2:
[----:B------:R-:W-:Y:S01]  /*0240*/  IMAD.U32 R0, RZ, RZ, UR5 ;  /* 0x00000005ff007e24 */ /* 0x000fe2000f8e00ff */
[----:B------:R-:W-:Y:S04]  /*0250*/  BSSY.RECONVERGENT B0, `(.L_x_4) ;  /* 0x000000c000007945 */ /* 0x000fe80003800200 */
[C---:B------:R-:W-:Y:S02]  /*0260*/  ISETP.NE.OR P1, PT, R0.reuse, 0x1, !P5 ;  /* 0x000000010000780c */ /* 0x040fe40006f25670 */
[----:B------:R-:W-:-:S11]  /*0270*/  ISETP.NE.OR P0, PT, R0, 0x3, !P5 ;  /* 0x000000030000780c */ /* 0x000fd60006f05670 */
[----:B------:R-:W-:Y:S05]  /*0280*/  @P1 BRA `(.L_x_5) ;  /* 0x0000000000201947 */ /* 0x000fea0003800000 */
[----:B------:R-:W3:Y:S02]  /*0290*/  LDCU.64 UR8, c[0x0][0x348] ;  /* 0x00006900ff0877ac */ /* 0x000ee40008000a00 */
[----:B---3--:R-:W-:Y:S02]  /*02a0*/  UIADD3 UR10, UP1, UPT, UR8, 0x80, URZ ;  /* 0x00000080080a7890 */ /* 0x008fe4000ff3e0ff */
[----:B------:R-:W-:Y:S02]  /*02b0*/  UIADD3 UR8, UP0, UPT, UR8, 0x180, URZ ;  /* 0x0000018008087890 */ /* 0x000fe4000ff1e0ff */
[----:B------:R-:W-:Y:S02]  /*02c0*/  UIADD3.X UR11, UPT, UPT, URZ, UR9, URZ, UP1, !UPT ;  /* 0x00000009ff0b7290 */ /* 0x000fe40008ffe4ff */
[----:B------:R-:W-:-:S07]  /*02d0*/  UIADD3.X UR9, UPT, UPT, URZ, UR9, URZ, UP0, !UPT ;  /* 0x00000009ff097290 */ /* 0x000fce00087fe4ff */
[----:B------:R3:W-:Y:S02]  /*02e0*/  UTMACCTL.PF [UR10] ;  /* 0x000000000a0079b9 */ /* 0x0007e40008040000 */
[----:B------:R3:W-:Y:S02]  /*02f0*/  UTMACCTL.PF [UR8] ;  /* 0x00000000080079b9 */ /* 0x0007e40008040000 */
[----:B---3--:R-:W-:Y:S01]  /*0300*/  NOP ;  /* 0x0000000000007918 */ /* 0x008fe20000000000 */
.L_x_5:
[----:B------:R-:W-:Y:S05]  /*0310*/  BSYNC.RECONVERGENT B0 ;  /* 0x0000000000007941 */ /* 0x000fea0003800200 */
.L_x_4:
[----:B------:R-:W-:Y:S04]  /*0320*/  BSSY.RECONVERGENT B0, `(.L_x_6) ;  /* 0x000000a000007945 */ /* 0x000fe80003800200 */
        /* <DEDUP_REMOVED lines=9> */
.L_x_7:
[----:B------:R-:W-:Y:S05]  /*03c0*/  BSYNC.RECONVERGENT B0 ;  /* 0x0000000000007941 */ /* 0x000fea0003800200 */
.L_x_6:
[----:B------:R-:W3:Y:S01]  /*03d0*/  LDCU.64 UR8, c[0x0][0x888] ;  /* 0x00011100ff0877ac */ /* 0x000ee20008000a00 */
[----:B------:R-:W-:Y:S02]  /*03e0*/  UISETP.EQ.U32.AND UP1, UPT, UR6, URZ, UPT ;  /* 0x000000ff0600728c */ /* 0x000fe4000bf22070 */
[----:B------:R-:W-:Y:S02]  /*03f0*/  UPLOP3.LUT UP4, UPT, UPT, UPT, UPT, 0x80, 0x8 ;  /* 0x000000000008789c */ /* 0x000fe40003f8f070 */
[----:B---3--:R-:W-:-:S04]  /*0400*/  UISETP.NE.U32.AND UP0, UPT, UR8, URZ, UPT ;  /* 0x000000ff0800728c */ /* 0x008fc8000bf05070 */
[----:B------:R-:W-:-:S04]  /*0410*/  UISETP.NE.AND.EX UP0, UPT, UR9, URZ, UPT, UP0 ;  /* 0x000000ff0900728c */ /* 0x000fc8000bf05300 */
[----:B------:R-:W-:-:S04]  /*0420*/  UISETP.EQ.OR.EX UP2, UPT, UR7, URZ, !UP0, UP1 ;  /* 0x000000ff0700728c */ /* 0x000fc8000c742710 */
[----:B------:R-:W-:-:S05]  /*0430*/  UP2UR UR50, UPR, URZ, 0x4 ;  /* 0x00000004ff327883 */ /* 0x000fca0008000000 */
[----:B------:R-:W-:Y:S07]  /*0440*/  BRA.U !UP2, `(.L_x_8) ;  /* 0x000000010a207547 */ /* 0x000fee000b800000 */
[----:B------:R-:W-:Y:S01]  /*0450*/  UISETP.NE.U32.AND UP1, UPT, UR6, URZ, UPT ;  /* 0x000000ff0600728c */ /* 0x000fe2000bf25070 */
[----:B-----5:R-:W-:Y:S01]  /*0460*/  FSETP.NEU.AND P0, PT, R49, RZ, PT ;  /* 0x000000ff3100720b */ /* 0x020fe20003f0d000 */
[----:B------:R-:W-:Y:S02]  /*0470*/  USEL UR4, URZ, 0xffffffff, UP0 ;  /* 0xffffffffff047887 */ /* 0x000fe40008000000 */
[----:B------:R-:W-:-:S10]  /*0480*/  UISETP.NE.AND.EX UP1, UPT, UR7, URZ, UPT, UP1 ;  /* 0x000000ff0700728c */ /* 0x000fd4000bf25310 */
[----:B------:R-:W-:Y:S01]  /*0490*/  VOTEU.ANY UP0, P0 ;  /* 0x0000000000ff7886 */ /* 0x000fe20000000100 */
[----:B------:R-:W-:-:S04]  /*04a0*/  @!UP1 USEL UR4, URZ, 0xffffffff, UP0 ;  /* 0xffffffffff049887 */ /* 0x000fc80008000000 */
[----:B------:R-:W-:-:S04]  /*04b0*/  ULOP3.LUT UR4, UR4, 0x1, URZ, 0xc0, !UPT ;  /* 0x0000000104047892 */ /* 0x000fc8000f8ec0ff */
[----:B------:R-:W-:-:S11]  /*04c0*/  UISETP.NE.U32.AND UP4, UPT, UR4, 0x1, UPT ;  /* 0x000000010400788c */ /* 0x000fd6000bf85070 */
.L_x_8:
[----:B-12---:R-:W1:Y:S01]  /*04d0*/  SHFL.IDX PT, R2, R92, RZ, 0x1f ;  /* 0x00001fff5c027589 */ /* 0x006e6200000e0000 */
[----:B------:R-:W-:-:S04]  /*04e0*/  UISETP.NE.AND UP0, UPT, UR5, 0x2, UPT ;  /* 0x000000020500788c */ /* 0x000fc8000bf05270 */
[----:B------:R-:W-:Y:S01]  /*04f0*/  USEL UR7, URZ, 0x1, UP0 ;  /* 0x00000001ff077887 */ /* 0x000fe20008000000 */
[----:B-1----:R-:W-:-:S13]  /*0500*/  ISETP.NE.AND P0, PT, R2, RZ, PT ;  /* 0x000000ff0200720c */ /* 0x002fda0003f05270 */
[----:B------:R-:W-:Y:S05]  /*0510*/  @P0 BRA `(.L_x_9) ;  /* 0x0000000000500947 */ /* 0x000fea0003800000 */
[----:B------:R-:W1:Y:S01]  /*0520*/  S2UR UR8, SR_CgaCtaId ;  /* 0x00000000000879c3 */ /* 0x000e620000008800 */
[----:B------:R-:W-:Y:S01]  /*0530*/  UMOV UR9, 0x400 ;  /* 0x0000040000097882 */ /* 0x000fe20000000000 */
[----:B------:R-:W-:Y:S01]  /*0540*/  UMOV UR6, 0x1 ;  /* 0x0000000100067882 */ /* 0x000fe20000000000 */
[----:B------:R-:W-:Y:S01]  /*0550*/  UMOV UR4, 0x2 ;  /* 0x0000000200047882 */ /* 0x000fe20000000000 */
[----:B------:R-:W-:-:S04]  /*0560*/  UIADD3 UR10, UPT, UPT, -UR6, 0x100000, URZ ;  /* 0x00100000060a7890 */ /* 0x000fc8000fffe1ff */
[----:B------:R-:W-:Y:S02]  /*0570*/  USHF.L.U32 UR11, UR10, 0xb, URZ ;  /* 0x0000000b0a0b7899 */ /* 0x000fe400080006ff */
[----:B------:R-:W-:Y:S02]  /*0580*/  USHF.L.U32 UR10, UR10, 0x1, URZ ;  /* 0x000000010a0a7899 */ /* 0x000fe400080006ff */
[----:B------:R-:W-:-:S04]  /*0590*/  UIADD3 UR12, UPT, UPT, -UR4, 0x100000, URZ ;  /* 0x00100000040c7890 */ /* 0x000fc8000fffe1ff */
[----:B------:R-:W-:Y:S02]  /*05a0*/  USHF.L.U32 UR13, UR12, 0xb, URZ ;  /* 0x0000000b0c0d7899 */ /* 0x000fe400080006ff */
[----:B------:R-:W-:Y:S01]  /*05b0*/  USHF.L.U32 UR12, UR12, 0x1, URZ ;  /* 0x000000010c0c7899 */ /* 0x000fe200080006ff */
[----:B------:R-:W-:Y:S01]  /*05c0*/  ELECT P0, URZ, PT ;  /* 0x0000000000ff782f */ /* 0x000fe20003800000 */
[----:B-1----:R-:W-:Y:S01]  /*05d0*/  ULEA UR8, UR8, UR9, 0x18 ;  /* 0x0000000908087291 */ /* 0x002fe2000f8ec0ff */
[----:B------:R-:W1:Y:S11]  /*05e0*/  FENCE.VIEW.ASYNC.S ;  /* 0x00000000000073c6 */ /* 0x000e760000000000 */
[----:B-1----:R1:W2:Y:S01]  /*05f0*/  SYNCS.EXCH.64 URZ, [UR8], UR10 ;  /* 0x0000000a08ff75b2 */ /* 0x0022a20008000100 */
[----:B------:R1:W3:Y:S01]  /*0600*/  SYNCS.EXCH.64 URZ, [UR8+0x18], UR12 ;  /* 0x0000180c08ff75b2 */ /* 0x0002e20008000100 */
[----:B------:R1:W4:Y:S01]  /*0610*/  SYNCS.EXCH.64 URZ, [UR8+0x8], UR10 ;  /* 0x0000080a08ff75b2 */ /* 0x0003220008000100 */
[----:B------:R1:W1:Y:S01]  /*0620*/  SYNCS.EXCH.64 URZ, [UR8+0x20], UR12 ;  /* 0x0000200c08ff75b2 */ /* 0x0002620008000100 */
[----:B------:R1:W1:Y:S01]  /*0630*/  SYNCS.EXCH.64 URZ, [UR8+0x10], UR10 ;  /* 0x0000100a08ff75b2 */ /* 0x0002620008000100 */
[----:B------:R1:W1:Y:S01]  /*0640*/  SYNCS.EXCH.64 URZ, [UR8+0x28], UR12 ;  /* 0x0000280c08ff75b2 */ /* 0x0002620008000100 */
[----:B------:R-:W-:Y:S01]  /*0650*/  NOP ;  /* 0x0000000000007918 */ /* 0x000fe20000000000 */
.L_x_9:
[----:B------:R-:W2:Y:S01]  /*0660*/  SHFL.IDX PT, R2, R92, RZ, 0x1f ;  /* 0x00001fff5c027589 */ /* 0x000ea200000e0000 */
[----:B------:R-:W-:Y:S01]  /*0670*/  NOP ;  /* 0x0000000000007918 */ /* 0x000fe20000000000 */
[----:B--2---:R-:W-:-:S13]  /*0680*/  ISETP.NE.AND P0, PT, R2, 0x1, PT ;  /* 0x000000010200780c */ /* 0x004fda0003f05270 */
[----:B------:R-:W-:Y:S05]  /*0690*/  @P0 BRA `(.L_x_10) ;  /* 0x0000000000580947 */ /* 0x000fea0003800000 */
[----:B-1----:R-:W1:Y:S01]  /*06a0*/  S2UR UR8, SR_CgaCtaId ;  /* 0x00000000000879c3 */ /* 0x002e620000008800 */
        /* <DEDUP_REMOVED lines=12> */
[----:B-1----:R2:W1:Y:S01]  /*0770*/  SYNCS.EXCH.64 URZ, [UR8+0x30], UR10 ;  /* 0x0000300a08ff75b2 */ /* 0x0024620008000100 */
[----:B------:R2:W1:Y:S01]  /*0780*/  SYNCS.EXCH.64 URZ, [UR8+0x50], UR12 ;  /* 0x0000500c08ff75b2 */ /* 0x0004620008000100 */
[----:B------:R2:W1:Y:S01]  /*0790*/  SYNCS.EXCH.64 URZ, [UR8+0x38], UR10 ;  /* 0x0000380a08ff75b2 */ /* 0x0004620008000100 */
[----:B------:R2:W1:Y:S01]  /*07a0*/  SYNCS.EXCH.64 URZ, [UR8+0x58], UR12 ;  /* 0x0000580c08ff75b2 */ /* 0x0004620008000100 */
[----:B------:R2:W1:Y:S01]  /*07b0*/  SYNCS.EXCH.64 URZ, [UR8+0x40], UR10 ;  /* 0x0000400a08ff75b2 */ /* 0x0004620008000100 */
[----:B------:R2:W1:Y:S01]  /*07c0*/  SYNCS.EXCH.64 URZ, [UR8+0x60], UR12 ;  /* 0x0000600c08ff75b2 */ /* 0x0004620008000100 */
[----:B------:R2:W1:Y:S01]  /*07d0*/  SYNCS.EXCH.64 URZ, [UR8+0x48], UR10 ;  /* 0x0000480a08ff75b2 */ /* 0x0004620008000100 */
[----:B------:R2:W1:Y:S02]  /*07e0*/  SYNCS.EXCH.64 URZ, [UR8+0x68], UR12 ;  /* 0x0000680c08ff75b2 */ /* 0x0004640008000100 */
[----:B--2---:R-:W-:Y:S01]  /*07f0*/  NOP ;  /* 0x0000000000007918 */ /* 0x004fe20000000000 */
.L_x_10:
[----:B------:R-:W2:Y:S01]  /*0800*/  SHFL.IDX PT, R2, R92, RZ, 0x1f ;  /* 0x00001fff5c027589 */ /* 0x000ea200000e0000 */
[----:B------:R-:W-:Y:S01]  /*0810*/  NOP ;  /* 0x0000000000007918 */ /* 0x000fe20000000000 */
[----:B--2---:R-:W-:-:S13]  /*0820*/  ISETP.NE.AND P0, PT, R2, 0x3, PT ;  /* 0x000000030200780c */ /* 0x004fda0003f05270 */
[----:B------:R-:W-:Y:S05]  /*0830*/  @P0 BRA `(.L_x_11) ;  /* 0x0000000000300947 */ /* 0x000fea0003800000 */
[----:B------:R-:W2:Y:S01]  /*0840*/  S2UR UR6, SR_CgaCtaId ;  /* 0x00000000000679c3 */ /* 0x000ea20000008800 */
[----:B-1----:R-:W-:Y:S01]  /*0850*/  UMOV UR8, 0x400 ;  /* 0x0000040000087882 */ /* 0x002fe20000000000 */
[----:B------:R-:W-:Y:S01]  /*0860*/  UMOV UR4, 0x20 ;  /* 0x0000002000047882 */ /* 0x000fe20000000000 */
[----:B------:R-:W-:Y:S01]  /*0870*/  ELECT P0, URZ, PT ;  /* 0x0000000000ff782f */ /* 0x000fe20003800000 */
[----:B--2---:R-:W-:Y:S02]  /*0880*/  ULEA UR6, UR6, UR8, 0x18 ;  /* 0x0000000806067291 */ /* 0x004fe4000f8ec0ff */
[----:B------:R-:W-:-:S04]  /*0890*/  UIADD3 UR8, UPT, UPT, -UR4, 0x100000, URZ ;  /* 0x0010000004087890 */ /* 0x000fc8000fffe1ff */
[----:B------:R-:W-:Y:S02]  /*08a0*/  USHF.L.U32 UR9, UR8, 0xb, URZ ;  /* 0x0000000b08097899 */ /* 0x000fe400080006ff */
[----:B------:R-:W-:Y:S01]  /*08b0*/  USHF.L.U32 UR8, UR8, 0x1, URZ ;  /* 0x0000000108087899 */ /* 0x000fe200080006ff */
[----:B------:R-:W1:Y:S11]  /*08c0*/  FENCE.VIEW.ASYNC.S ;  /* 0x00000000000073c6 */ /* 0x000e760000000000 */
[----:B-1----:R2:W1:Y:S01]  /*08d0*/  SYNCS.EXCH.64 URZ, [UR6+0x70], UR8 ;  /* 0x0000700806ff75b2 */ /* 0x0024620008000100 */
[----:B------:R2:W1:Y:S02]  /*08e0*/  SYNCS.EXCH.64 URZ, [UR6+0x78], UR8 ;  /* 0x0000780806ff75b2 */ /* 0x0004640008000100 */
[----:B--2---:R-:W-:Y:S01]  /*08f0*/  NOP ;  /* 0x0000000000007918 */ /* 0x004fe20000000000 */
.L_x_11:
[----:B------:R-:W2:Y:S01]  /*0900*/  SHFL.IDX PT, R2, R92, RZ, 0x1f ;  /* 0x00001fff5c027589 */ /* 0x000ea200000e0000 */
[----:B------:R-:W-:Y:S01]  /*0910*/  NOP ;  /* 0x0000000000007918 */ /* 0x000fe20000000000 */
[----:B--2---:R-:W-:-:S13]  /*0920*/  ISETP.NE.AND P0, PT, R2, 0x4, PT ;  /* 0x000000040200780c */ /* 0x004fda0003f05270 */
[----:B------:R-:W-:Y:S05]  /*0930*/  @P0 BRA `(.L_x_12) ;  /* 0x00000000004c0947 */ /* 0x000fea0003800000 */
[----:B------:R-:W2:Y:S01]  /*0940*/  S2UR UR6, SR_CgaCtaId ;  /* 0x00000000000679c3 */ /* 0x000ea20000008800 */
[----:B------:R-:W-:Y:S01]  /*0950*/  UMOV UR9, 0x1e0 ;  /* 0x000001e000097882 */ /* 0x000fe20000000000 */
[----:B-1----:R-:W-:Y:S01]  /*0960*/  UMOV UR8, 0x400 ;  /* 0x0000040000087882 */ /* 0x002fe20000000000 */
[----:B------:R-:W-:Y:S01]  /*0970*/  USEL UR9, UR9, 0x1a0, UP4 ;  /* 0x000001a009097887 */ /* 0x000fe2000a000000 */
[----:B------:R-:W-:Y:S01]  /*0980*/  UMOV UR4, 0x1 ;  /* 0x0000000100047882 */ /* 0x000fe20000000000 */
[----:B------:R-:W-:Y:S01]  /*0990*/  ELECT P0, URZ, PT ;  /* 0x0000000000ff782f */ /* 0x000fe20003800000 */
[----:B------:R-:W-:-:S04]  /*09a0*/  UIADD3 UR10, UPT, UPT, -UR4, 0x100000, URZ ;  /* 0x00100000040a7890 */ /* 0x000fc8000fffe1ff */
[----:B------:R-:W-:Y:S02]  /*09b0*/  USHF.L.U32 UR11, UR10, 0xb, URZ ;  /* 0x0000000b0a0b7899 */ /* 0x000fe400080006ff */
[----:B------:R-:W-:Y:S02]  /*09c0*/  USHF.L.U32 UR10, UR10, 0x1, URZ ;  /* 0x000000010a0a7899 */ /* 0x000fe400080006ff */
[----:B--2---:R-:W-:Y:S02]  /*09d0*/  ULEA UR6, UR6, UR8, 0x18 ;  /* 0x0000000806067291 */ /* 0x004fe4000f8ec0ff */
[----:B------:R-:W-:-:S04]  /*09e0*/  UIADD3 UR8, UPT, UPT, -UR9, 0x100000, URZ ;  /* 0x0010000009087890 */ /* 0x000fc8000fffe1ff */
[----:B------:R-:W-:Y:S02]  /*09f0*/  USHF.L.U32 UR9, UR8, 0xb, URZ ;  /* 0x0000000b08097899 */ /* 0x000fe400080006ff */
[----:B------:R-:W-:Y:S01]  /*0a00*/  USHF.L.U32 UR8, UR8, 0x1, URZ ;  /* 0x0000000108087899 */ /* 0x000fe200080006ff */
[----:B------:R-:W1:Y:S03]  /*0a10*/  FENCE.VIEW.ASYNC.S ;  /* 0x00000000000073c6 */ /* 0x000e660000000000 */
[----:B-1----:R2:W1:Y:S08]  /*0a20*/  SYNCS.EXCH.64 URZ, [UR6+0x80], UR10 ;  /* 0x0000800a06ff75b2 */ /* 0x0024700008000100 */
[----:B------:R2:W1:Y:S01]  /*0a30*/  SYNCS.EXCH.64 URZ, [UR6+0x90], UR8 ;  /* 0x0000900806ff75b2 */ /* 0x0004620008000100 */
[----:B------:R2:W1:Y:S01]  /*0a40*/  SYNCS.EXCH.64 URZ, [UR6+0x88], UR10 ;  /* 0x0000880a06ff75b2 */ /* 0x0004620008000100 */
[----:B------:R2:W1:Y:S02]  /*0a50*/  SYNCS.EXCH.64 URZ, [UR6+0x98], UR8 ;  /* 0x0000980806ff75b2 */ /* 0x0004640008000100 */
[----:B--2---:R-:W-:Y:S01]  /*0a60*/  NOP ;  /* 0x0000000000007918 */ /* 0x004fe20000000000 */
.L_x_12:
        /* <DEDUP_REMOVED lines=26> */
.L_x_13:
[----:B------:R-:W2:Y:S01]  /*0c10*/  SHFL.IDX PT, R2, R92, RZ, 0x1f ;  /* 0x00001fff5c027589 */ /* 0x000ea200000e0000 */
[----:B------:R-:W1:Y:S01]  /*0c20*/  S2UR UR37, SR_CgaCtaId ;  /* 0x00000000002579c3 */ /* 0x000e620000008800 */
[----:B------:R-:W-:Y:S01]  /*0c30*/  NOP ;  /* 0x0000000000007918 */ /* 0x000fe20000000000 */
[----:B--2---:R-:W-:-:S13]  /*0c40*/  ISETP.NE.AND P0, PT, R2, 0x3, PT ;  /* 0x000000030200780c */ /* 0x004fda0003f05270 */
[----:B-1----:R-:W-:Y:S05]  /*0c50*/  @P0 BRA `(.L_x_14) ;  /* 0x0000000000340947 */ /* 0x002fea0003800000 */
[----:B------:R-:W-:Y:S01]  /*0c60*/  UMOV UR6, 0x400 ;  /* 0x0000040000067882 */ /* 0x000fe20000000000 */
[----:B------:R-:W-:Y:S01]  /*0c70*/  UMOV UR4, 0x20 ;  /* 0x0000002000047882 */ /* 0x000fe20000000000 */
[----:B------:R-:W-:Y:S02]  /*0c80*/  ULEA UR6, UR37, UR6, 0x18 ;  /* 0x0000000625067291 */ /* 0x000fe4000f8ec0ff */
[----:B------:R-:W-:-:S04]  /*0c90*/  UIADD3 UR8, UPT, UPT, -UR4, 0x100000, URZ ;  /* 0x0010000004087890 */ /* 0x000fc8000fffe1ff */
[----:B------:R-:W-:Y:S02]  /*0ca0*/  USHF.L.U32 UR9, UR8, 0xb, URZ ;  /* 0x0000000b08097899 */ /* 0x000fe400080006ff */
[----:B------:R-:W-:Y:S01]  /*0cb0*/  USHF.L.U32 UR8, UR8, 0x1, URZ ;  /* 0x0000000108087899 */ /* 0x000fe200080006ff */
[----:B------:R-:W-:Y:S01]  /*0cc0*/  ELECT P0, URZ, PT ;  /* 0x0000000000ff782f */ /* 0x000fe20003800000 */
[----:B------:R-:W1:Y:S10]  /*0cd0*/  FENCE.VIEW.ASYNC.S ;  /* 0x00000000000073c6 */ /* 0x000e740000000000 */
[----:B-1----:R1:W2:Y:S01]  /*0ce0*/  SYNCS.EXCH.64 URZ, [UR6+0xe0], UR8 ;  /* 0x0000e00806ff75b2 */ /* 0x0022a20008000100 */
[----:B------:R1:W1:Y:S01]  /*0cf0*/  SYNCS.EXCH.64 URZ, [UR6+0xf0], UR8 ;  /* 0x0000f00806ff75b2 */ /* 0x0002620008000100 */
[----:B------:R1:W1:Y:S01]  /*0d00*/  SYNCS.EXCH.64 URZ, [UR6+0xe8], UR8 ;  /* 0x0000e80806ff75b2 */ /* 0x0002620008000100 */
[----:B------:R1:W1:Y:S01]  /*0d10*/  SYNCS.EXCH.64 URZ, [UR6+0xf8], UR8 ;  /* 0x0000f80806ff75b2 */ /* 0x0002620008000100 */
[----:B------:R-:W-:Y:S01]  /*0d20*/  NOP ;  /* 0x0000000000007918 */ /* 0x000fe20000000000 */
.L_x_14:
[----:B------:R-:W3:Y:S01]  /*0d30*/  LDCU UR4, c[0x0][0x36c] ;  /* 0x00006d80ff0477ac */ /* 0x000ee20008000800 */
[----:B------:R-:W-:Y:S01]  /*0d40*/  ISETP.NE.OR P5, PT, R0, 0x2, !P5 ;  /* 0x000000020000780c */ /* 0x000fe20006fa5670 */
[----:B------:R-:W-:Y:S01]  /*0d50*/  NOP ;  /* 0x0000000000007918 */ /* 0x000fe20000000000 */
[----:B------:R-:W-:Y:S01]  /*0d60*/  LOP3.LUT R9, R101, 0x1f, RZ, 0xc0, !PT ;  /* 0x0000001f65097812 */ /* 0x000fe200078ec0ff */
[----:B------:R-:W-:Y:S02]  /*0d70*/  UISETP.NE.AND UP3, UPT, UR5, URZ, UPT ;  /* 0x000000ff0500728c */ /* 0x000fe4000bf65270 */
[----:B---3--:R-:W-:-:S09]  /*0d80*/  UISETP.EQ.U32.AND UP0, UPT, UR4, 0x1, UPT ;  /* 0x000000010400788c */ /* 0x008fd2000bf02070 */
[----:B------:R-:W-:Y:S05]  /*0d90*/  BRA.U !UP0, `(.L_x_15) ;  /* 0x0000000108087547 */ /* 0x000fea000b800000 */
[----:B-12-4-:R-:W-:Y:S01]  /*0da0*/  UCGABAR_ARV ;  /* 0x00000000000079c7 */ /* 0x016fe20008000000 */
[----:B------:R-:W-:Y:S05]  /*0db0*/  BRA `(.L_x_16) ;  /* 0x0000000000047947 */ /* 0x000fea0003800000 */
.L_x_15:
[----:B-12-4-:R-:W-:Y:S01]  /*0dc0*/  NOP ;  /* 0x0000000000007918 */ /* 0x016fe20000000000 */
.L_x_16:
[----:B------:R-:W1:Y:S01]  /*0dd0*/  S2UR UR8, SR_CTAID.Y ;  /* 0x00000000000879c3 */ /* 0x000e620000002600 */
[----:B------:R-:W-:-:S05]  /*0de0*/  CS2R.32 R87, SR_CgaSize ;  /* 0x0000000000577805 */ /* 0x000fca0000008a00 */
[----:B------:R-:W-:-:S05]  /*0df0*/  IMAD R87, R87, -0xa0, RZ ;  /* 0xffffff6057577824 */ /* 0x000fca00078e02ff */
[----:B------:R-:W-:-:S14]  /*0e00*/  R2UR UR4, R87 ;  /* 0x00000000570472ca */ /* 0x000fdc00000e0000 */
[----:B------:R-:W2:Y:S01]  /*0e10*/  LDCU UR4, c[0x0][UR4+0x2b4] ;  /* 0x00005680040477ac */ /* 0x000ea20008000800 */
[----:B------:R-:W-:-:S05]  /*0e20*/  CS2R.32 R87, SR_CgaSize ;  /* 0x0000000000577805 */ /* 0x000fca0000008a00 */
[----:B------:R-:W-:-:S05]  /*0e30*/  IMAD R87, R87, -0xa0, RZ ;  /* 0xffffff6057577824 */ /* 0x000fca00078e02ff */
[----:B------:R-:W-:-:S14]  /*0e40*/  R2UR UR6, R87 ;  /* 0x00000000570672ca */ /* 0x000fdc00000e0000 */
[----:B------:R-:W3:Y:S01]  /*0e50*/  LDCU UR6, c[0x0][UR6+0x2b0] ;  /* 0x00005600060677ac */ /* 0x000ee20008000800 */
[----:B------:R-:W4:Y:S01]  /*0e60*/  S2UR UR9, SR_CTAID.X ;  /* 0x00000000000979c3 */ /* 0x000f220000002500 */
[----:B------:R-:W-:Y:S01]  /*0e70*/  UISETP.NE.AND UP1, UPT, UR5, 0x2, UPT ;  /* 0x000000020500788c */ /* 0x000fe2000bf25270 */
[----:B------:R-:W-:-:S05]  /*0e80*/  CS2R.32 R0, SR_CgaSize ;  /* 0x0000000000007805 */ /* 0x000fca0000008a00 */
[----:B------:R-:W-:-:S06]  /*0e90*/  IMAD R0, R0, -0xa0, RZ ;  /* 0xffffff6000007824 */ /* 0x000fcc00078e02ff */
[----:B------:R-:W3:Y:S01]  /*0ea0*/  LDC R0, c[0x0][R0+0x2a4] ;  /* 0x0000a90000007b82 */ /* 0x000ee20000000800 */
[----:B-1----:R-:W-:-:S07]  /*0eb0*/  I2FP.F32.U32 R86, UR8 ;  /* 0x0000000800567c45 */ /* 0x002fce0008201000 */
[----:B------:R-:W1:Y:S01]  /*0ec0*/  LDC R11, c[0x0][0xb24] ;  /* 0x0002c900ff0b7b82 */ /* 0x000e620000000800 */
[----:B------:R-:W-:Y:S01]  /*0ed0*/  MOV R20, UR8 ;  /* 0x0000000800147c02 */ /* 0x000fe20008000f00 */
[----:B--2---:R-:W-:Y:S01]  /*0ee0*/  FMUL R86, R86, UR4 ;  /* 0x0000000456567c20 */ /* 0x004fe20008400000 */
[----:B------:R-:W-:Y:S01]  /*0ef0*/  USHF.L.U32 UR4, UR37, 0xb, URZ ;  /* 0x0000000b25047899 */ /* 0x000fe200080006ff */
[----:B----4-:R-:W-:Y:S02]  /*0f00*/  I2FP.F32.U32 R87, UR9 ;  /* 0x0000000900577c45 */ /* 0x010fe40008201000 */
[----:B------:R-:W-:-:S05]  /*0f10*/  CS2R.32 R2, SR_CgaSize ;  /* 0x0000000000027805 */ /* 0x000fca0000008a00 */
[----:B------:R-:W-:-:S06]  /*0f20*/  IMAD R2, R2, -0xa0, RZ ;  /* 0xffffff6002027824 */ /* 0x000fcc00078e02ff */
[----:B------:R-:W2:Y:S01]  /*0f30*/  LDC R2, c[0x0][R2+0x2a0] ;  /* 0x0000a80002027b82 */ /* 0x000ea20000000800 */
[----:B------:R-:W-:Y:S01]  /*0f40*/  MOV R21, UR9 ;  /* 0x0000000900157c02 */ /* 0x000fe20008000f00 */
[----:B------:R-:W4:Y:S01]  /*0f50*/  F2I.U32.TRUNC.NTZ R86, R86 ;  /* 0x0000005600567305 */ /* 0x000f22000020f000 */
[----:B------:R-:W-:Y:S01]  /*0f60*/  ULOP3.LUT UR4, UR4, 0x800, URZ, 0xc0, !UPT ;  /* 0x0000080004047892 */ /* 0x000fe2000f8ec0ff */
[----:B---3--:R-:W-:Y:S01]  /*0f70*/  FMUL R87, R87, UR6 ;  /* 0x0000000657577c20 */ /* 0x008fe20008400000 */
[----:B------:R-:W3:Y:S03]  /*0f80*/  LDCU UR6, c[0x0][0xb30] ;  /* 0x00016600ff0677ac */ /* 0x000ee60008000800 */
[----:B------:R-:W2:Y:S02]  /*0f90*/  LDC R40, c[0x0][0xb24] ;  /* 0x0002c900ff287b82 */ /* 0x000ea40000000800 */
[----:B------:R-:W3:Y:S06]  /*0fa0*/  F2I.U32.TRUNC.NTZ R87, R87 ;  /* 0x0000005700577305 */ /* 0x000eec000020f000 */
[----:B------:R-:W2:Y:S01]  /*0fb0*/  S2UR UR36, SR_CTAID.Z ;  /* 0x00000000002479c3 */ /* 0x000ea20000002700 */
[----:B----4-:R-:W-:Y:S01]  /*0fc0*/  IMAD.MOV R86, RZ, RZ, -R86 ;  /* 0x000000ffff567224 */ /* 0x010fe200078e0a56 */
[----:B-1----:R-:W-:-:S03]  /*0fd0*/  ISETP.GE.AND P0, PT, R11, 0x1, PT ;  /* 0x000000010b00780c */ /* 0x002fc60003f06270 */
[----:B------:R-:W-:Y:S01]  /*0fe0*/  IMAD R86, R0, R86, UR8 ;  /* 0x0000000800567e24 */ /* 0x000fe2000f8e0256 */
[----:B------:R-:W-:Y:S01]  /*0ff0*/  PRMT R0, RZ, 0x7610, R0 ;  /* 0x00007610ff007816 */ /* 0x000fe20000000000 */
[----:B---3--:R-:W-:Y:S01]  /*1000*/  UISETP.NE.AND UP2, UPT, UR6, 0x1, UPT ;  /* 0x000000010600788c */ /* 0x008fe2000bf45270 */
[----:B------:R-:W-:-:S04]  /*1010*/  IMAD.MOV R87, RZ, RZ, -R87 ;  /* 0x000000ffff577224 */ /* 0x000fc800078e0a57 */
[----:B--2---:R-:W-:Y:S01]  /*1020*/  IMAD R87, R2, R87, UR9 ;  /* 0x0000000902577e24 */ /* 0x004fe2000f8e0257 */
[----:B------:R-:W-:Y:S06]  /*1030*/  BRA.U UP3, `(.L_x_17) ;  /* 0x0000000103207547 */ /* 0x000fec000b800000 */
[C---:B------:R-:W-:Y:S02]  /*1040*/  ISETP.NE.AND P2, PT, R86.reuse, 0x1, PT ;  /* 0x000000015600780c */ /* 0x040fe40003f45270 */
[----:B------:R-:W-:Y:S02]  /*1050*/  ISETP.NE.AND P1, PT, R86, RZ, PT ;  /* 0x000000ff5600720c */ /* 0x000fe40003f25270 */
[C---:B------:R-:W-:Y:S02]  /*1060*/  ISETP.NE.AND P3, PT, R87.reuse, RZ, PT ;  /* 0x000000ff5700720c */ /* 0x040fe40003f65270 */
[----:B------:R-:W-:Y:S02]  /*1070*/  SEL R0, RZ, 0x2, P2 ;  /* 0x00000002ff007807 */ /* 0x000fe40001000000 */
[----:B------:R-:W-:Y:S02]  /*1080*/  ISETP.EQ.OR P1, PT, R87, RZ, !P1 ;  /* 0x000000ff5700720c */ /* 0x000fe40004f22670 */
[----:B------:R-:W-:-:S02]  /*1090*/  SEL R0, R0, 0x2, P3 ;  /* 0x0000000200007807 */ /* 0x000fc40001800000 */
[----:B------:R-:W-:-:S05]  /*10a0*/  SEL R2, RZ, 0x1, !P1 ;  /* 0x00000001ff027807 */ /* 0x000fca0004800000 */
[----:B------:R-:W-:Y:S02]  /*10b0*/  IMAD.IADD R0, R2, 0x1, R0 ;  /* 0x0000000102007824 */ /* 0x000fe400078e0200 */
.L_x_17:
[----:B------:R-:W-:Y:S05]  /*10c0*/  @!P0 BRA `(.L_x_18) ;  /* 0x0000000000b88947 */ /* 0x000fea0003800000 */
[----:B------:R-:W1:Y:S01]  /*10d0*/  LDC.64 R4, c[0x0][0xb18] ;  /* 0x0002c600ff047b82 */ /* 0x000e620000000a00 */
[----:B------:R-:W-:-:S07]  /*10e0*/  ISETP.NE.AND P0, PT, R11, 0x1, PT ;  /* 0x000000010b00780c */ /* 0x000fce0003f05270 */
[----:B------:R-:W2:Y:S08]  /*10f0*/  LDC R10, c[0x0][0xb0c] ;  /* 0x0002c300ff0a7b82 */ /* 0x000eb00000000800 */
[----:B------:R-:W3:Y:S08]  /*1100*/  LDC R13, c[0x0][0x370] ;  /* 0x0000dc00ff0d7b82 */ /* 0x000ef00000000800 */
[----:B------:R-:W4:Y:S01]  /*1110*/  LDC R12, c[0x0][0x374] ;  /* 0x0000dd00ff0c7b82 */ /* 0x000f220000000800 */
[----:B-1----:R-:W-:-:S07]  /*1120*/  ISETP.NE.AND P1, PT, R4, 0x1, PT ;  /* 0x000000010400780c */ /* 0x002fce0003f25270 */
[----:B------:R-:W3:Y:S01]  /*1130*/  LDC.64 R6, c[0x0][0xb10] ;  /* 0x0002c400ff067b82 */ /* 0x000ee20000000a00 */
[----:B--2---:R-:W-:-:S07]  /*1140*/  ISETP.NE.AND P2, PT, R10, 0x1, PT ;  /* 0x000000010a00780c */ /* 0x004fce0003f45270 */
[----:B------:R-:W1:Y:S08]  /*1150*/  LDC R8, c[0x0][0xb20] ;  /* 0x0002c800ff087b82 */ /* 0x000e700000000800 */
[----:B------:R-:W2:Y:S01]  /*1160*/  LDC.64 R2, c[0x0][0xb28] ;  /* 0x0002ca00ff027b82 */ /* 0x000ea20000000a00 */
[----:B----4-:R-:W-:-:S04]  /*1170*/  IMAD.HI.U32 R14, R12, R5, RZ ;  /* 0x000000050c0e7227 */ /* 0x010fc800078e00ff */
[----:B------:R-:W-:-:S04]  /*1180*/  IMAD.HI.U32 R5, R20, R5, RZ ;  /* 0x0000000514057227 */ /* 0x000fc800078e00ff */
[----:B---3--:R-:W-:-:S05]  /*1190*/  IMAD.HI.U32 R15, R13, R6, RZ ;  /* 0x000000060d0f7227 */ /* 0x008fca00078e00ff */
[-C--:B------:R-:W-:Y:S01]  /*11a0*/  @P2 SHF.R.U32.HI R13, RZ, R7.reuse, R15 ;  /* 0x00000007ff0d2219 */ /* 0x080fe2000001160f */
[C---:B------:R-:W-:Y:S01]  /*11b0*/  IMAD.HI.U32 R15, R21.reuse, R6, RZ ;  /* 0x00000006150f7227 */ /* 0x040fe200078e00ff */
[-C--:B-1----:R-:W-:Y:S02]  /*11c0*/  @P1 SHF.R.U32.HI R12, RZ, R8.reuse, R14 ;  /* 0x00000008ff0c1219 */ /* 0x082fe4000001160e */
[----:B------:R-:W-:Y:S02]  /*11d0*/  SHF.R.U32.HI R5, RZ, R8, R5 ;  /* 0x00000008ff057219 */ /* 0x000fe40000011605 */
[----:B------:R-:W-:Y:S02]  /*11e0*/  SHF.R.U32.HI R15, RZ, R7, R15 ;  /* 0x00000007ff0f7219 */ /* 0x000fe4000001160f */
[----:B------:R-:W-:Y:S01]  /*11f0*/  SEL R5, R20, R5, !P1 ;  /* 0x0000000514057207 */ /* 0x000fe20004800000 */
[----:B--2---:R-:W-:Y:S01]  /*1200*/  IMAD.HI.U32 R14, R12, R2, RZ ;  /* 0x000000020c0e7227 */ /* 0x004fe200078e00ff */
[----:B------:R-:W-:-:S03]  /*1210*/  SEL R15, R21, R15, !P2 ;  /* 0x0000000f150f7207 */ /* 0x000fc60005000000 */
[----:B------:R-:W-:Y:S01]  /*1220*/  IMAD.HI.U32 R6, R13, R2, RZ ;  /* 0x000000020d067227 */ /* 0x000fe200078e00ff */
[----:B------:R-:W-:-:S04]  /*1230*/  @P0 SHF.R.U32.HI R12, RZ, R3, R14 ;  /* 0x00000003ff0c0219 */ /* 0x000fc8000001160e */
[----:B------:R-:W-:Y:S01]  /*1240*/  @P0 SHF.R.U32.HI R13, RZ, R3, R6 ;  /* 0x00000003ff0d0219 */ /* 0x000fe20000011606 */
[----:B------:R-:W-:-:S04]  /*1250*/  IMAD R12, R12, R11, RZ ;  /* 0x0000000b0c0c7224 */ /* 0x000fc800078e02ff */
[----:B------:R-:W-:Y:S01]  /*1260*/  IMAD R6, R13, R11, RZ ;  /* 0x0000000b0d067224 */ /* 0x000fe200078e02ff */
[----:B------:R-:W-:-:S04]  /*1270*/  ISETP.GE.AND P1, PT, R5, R12, PT ;  /* 0x0000000c0500720c */ /* 0x000fc80003f26270 */
[----:B------:R-:W-:Y:S01]  /*1280*/  ISETP.GE.OR P1, PT, R15, R6, P1 ;  /* 0x000000060f00720c */ /* 0x000fe20000f26670 */
[----:B------:R-:W-:-:S05]  /*1290*/  IMAD.HI.U32 R6, R5, R2, RZ ;  /* 0x0000000205067227 */ /* 0x000fca00078e00ff */
[----:B------:R-:W-:-:S04]  /*12a0*/  SHF.R.U32.HI R6, RZ, R3, R6 ;  /* 0x00000003ff067219 */ /* 0x000fc80000011606 */
[----:B------:R-:W-:-:S03]  /*12b0*/  SEL R6, R5, R6, !P0 ;  /* 0x0000000605067207 */ /* 0x000fc60004000000 */
[----:B------:R-:W-:Y:S01]  /*12c0*/  @!P1 IMAD.HI.U32 R7, R15, R2, RZ ;  /* 0x000000020f079227 */ /* 0x000fe200078e00ff */
[----:B------:R-:W-:-:S04]  /*12d0*/  IADD3 R2, PT, PT, -R6, RZ, RZ ;  /* 0x000000ff06027210 */ /* 0x000fc80007ffe1ff */
[----:B------:R-:W-:Y:S01]  /*12e0*/  @!P1 SHF.R.U32.HI R3, RZ, R3, R7 ;  /* 0x00000003ff039219 */ /* 0x000fe20000011607 */
[----:B------:R-:W-:Y:S01]  /*12f0*/  IMAD R2, R11, R2, R5 ;  /* 0x000000020b027224 */ /* 0x000fe200078e0205 */
[----:B------:R-:W-:Y:S02]  /*1300*/  IADD3 R7, PT, PT, -R5, RZ, RZ ;  /* 0x000000ff05077210 */ /* 0x000fe40007ffe1ff */
[----:B------:R-:W-:-:S03]  /*1310*/  @!P1 SEL R3, R15, R3, !P0 ;  /* 0x000000030f039207 */ /* 0x000fc60004000000 */
[----:B------:R-:W-:Y:S02]  /*1320*/  IMAD R7, R4, R7, R20 ;  /* 0x0000000704077224 */ /* 0x000fe400078e0214 */
[--C-:B------:R-:W-:Y:S02]  /*1330*/  @!P1 IMAD.IADD R6, R6, 0x1, -R3.reuse ;  /* 0x0000000106069824 */ /* 0x100fe400078e0a03 */
[----:B------:R-:W-:Y:S01]  /*1340*/  @!P1 IMAD R3, R2, R13, R3 ;  /* 0x0000000d02039224 */ /* 0x000fe200078e0203 */
[----:B------:R-:W-:Y:S01]  /*1350*/  IADD3 R2, PT, PT, -R15, RZ, RZ ;  /* 0x000000ff0f027210 */ /* 0x000fe20007ffe1ff */
[----:B------:R-:W-:Y:S02]  /*1360*/  @!P1 IMAD R5, R6, R11, R15 ;  /* 0x0000000b06059224 */ /* 0x000fe400078e020f */
[----:B------:R-:W-:Y:S02]  /*1370*/  @!P1 IMAD.MOV.U32 R15, RZ, RZ, R3 ;  /* 0x000000ffff0f9224 */ /* 0x000fe400078e0003 */
[----:B------:R-:W-:-:S02]  /*1380*/  IMAD R2, R10, R2, R21 ;  /* 0x000000020a027224 */ /* 0x000fc400078e0215 */
[----:B------:R-:W-:Y:S02]  /*1390*/  IMAD R20, R5, R4, R7 ;  /* 0x0000000405147224 */ /* 0x000fe400078e0207 */
[----:B------:R-:W-:Y:S02]  /*13a0*/  IMAD R21, R15, R10, R2 ;  /* 0x0000000a0f157224 */ /* 0x000fe400078e0202 */
.L_x_18:
[----:B------:R-:W-:Y:S05]  /*13b0*/  BRA.U UP2, `(.L_x_19) ;  /* 0x0000000102407547 */ /* 0x000fea000b800000 */
[----:B------:R-:W1:Y:S08]  /*13c0*/  LDC.64 R4, c[0x0][0xb10] ;  /* 0x0002c400ff047b82 */ /* 0x000e700000000a00 */
[----:B------:R-:W2:Y:S08]  /*13d0*/  LDC.64 R2, c[0x0][0xb18] ;  /* 0x0002c600ff027b82 */ /* 0x000eb00000000a00 */
[----:B------:R-:W3:Y:S08]  /*13e0*/  LDC R6, c[0x0][0xb20] ;  /* 0x0002c800ff067b82 */ /* 0x000ef00000000800 */
[----:B------:R-:W4:Y:S01]  /*13f0*/  LDC R7, c[0x0][0xb0c] ;  /* 0x0002c300ff077b82 */ /* 0x000f220000000800 */
[----:B-1----:R-:W-:-:S05]  /*1400*/  IMAD.HI.U32 R4, R21, R4, RZ ;  /* 0x0000000415047227 */ /* 0x002fca00078e00ff */
[----:B------:R-:W-:Y:S01]  /*1410*/  SHF.R.U32.HI R4, RZ, R5, R4 ;  /* 0x00000005ff047219 */ /* 0x000fe20000011604 */
[----:B--2---:R-:W-:Y:S01]  /*1420*/  IMAD.HI.U32 R3, R20, R3, RZ ;  /* 0x0000000314037227 */ /* 0x004fe200078e00ff */
[----:B------:R-:W-:-:S04]  /*1430*/  ISETP.NE.AND P0, PT, R2, 0x1, PT ;  /* 0x000000010200780c */ /* 0x000fc80003f05270 */
[----:B---3--:R-:W-:-:S04]  /*1440*/  SHF.R.U32.HI R3, RZ, R6, R3 ;  /* 0x00000006ff037219 */ /* 0x008fc80000011603 */
[----:B------:R-:W-:Y:S02]  /*1450*/  SEL R3, R20, R3, !P0 ;  /* 0x0000000314037207 */ /* 0x000fe40004000000 */
[----:B----4-:R-:W-:-:S04]  /*1460*/  ISETP.NE.AND P1, PT, R7, 0x1, PT ;  /* 0x000000010700780c */ /* 0x010fc80003f25270 */
[----:B------:R-:W-:-:S05]  /*1470*/  SEL R4, R21, R4, !P1 ;  /* 0x0000000415047207 */ /* 0x000fca0004800000 */
[----:B------:R-:W-:Y:S02]  /*1480*/  IMAD.IADD R5, R3, 0x1, -R4 ;  /* 0x0000000103057824 */ /* 0x000fe400078e0a04 */
[----:B------:R-:W-:Y:S02]  /*1490*/  IMAD.IADD R3, R4, 0x1, -R3 ;  /* 0x0000000104037824 */ /* 0x000fe400078e0a03 */
[----:B------:R-:W-:Y:S02]  /*14a0*/  IMAD R21, R5, R7, R21 ;  /* 0x0000000705157224 */ /* 0x000fe400078e0215 */
[----:B------:R-:W-:Y:S02]  /*14b0*/  IMAD R20, R3, R2, R20 ;  /* 0x0000000203147224 */ /* 0x000fe400078e0214 */
.L_x_19:
[----:B------:R-:W-:Y:S05]  /*14c0*/  BRA.U !UP0, `(.L_x_20) ;  /* 0x00000001080c7547 */ /* 0x000fea000b800000 */
[----:B------:R-:W-:Y:S01]  /*14d0*/  UCGABAR_WAIT ;  /* 0x0000000000007dc7 */ /* 0x000fe20008000000 */
[----:B------:R-:W-:Y:S01]  /*14e0*/  CCTL.IVALL ;  /* 0x00000000ff00798f */ /* 0x000fe20002000000 */
[----:B------:R-:W-:Y:S05]  /*14f0*/  BRA `(.L_x_21) ;  /* 0x0000000000047947 */ /* 0x000fea0003800000 */
.L_x_20:
[----:B------:R-:W-:Y:S06]  /*1500*/  BAR.SYNC.DEFER_BLOCKING 0x0 ;  /* 0x0000000000007b1d */ /* 0x000fec0000010000 */
.L_x_21:
[----:B------:R-:W-:Y:S05]  /*1510*/  BRA.U UP1, `(.L_x_22) ;  /* 0x0000001101d07547 */ /* 0x000fea000b800000 */
[----:B------:R-:W1:Y:S01]  /*1520*/  LDCU UR15, c[0x0][0x38c] ;  /* 0x00007180ff0f77ac */ /* 0x000e620008000800 */
[----:B------:R-:W2:Y:S01]  /*1530*/  LDC R8, c[0x0][0x370] ;  /* 0x0000dc00ff087b82 */ /* 0x000ea20000000800 */
[----:B------:R-:W-:Y:S01]  /*1540*/  PLOP3.LUT P1, PT, PT, PT, UP4, 0x80, 0x8 ;  /* 0x000000000008781c */ /* 0x000fe20003f2f048 */
[----:B------:R-:W-:Y:S01]  /*1550*/  IMAD.MOV.U32 R15, RZ, RZ, 0x1 ;  /* 0x00000001ff0f7424 */ /* 0x000fe200078e00ff */
[----:B------:R-:W-:Y:S01]  /*1560*/  ISETP.EQ.OR P4, PT, R9, RZ, P5 ;  /* 0x000000ff0900720c */ /* 0x000fe20002f82670 */
[----:B------:R-:W-:Y:S01]  /*1570*/  IMAD.MOV.U32 R14, RZ, RZ, RZ ;  /* 0x000000ffff0e7224 */ /* 0x000fe200078e00ff */
[----:B------:R-:W-:Y:S02]  /*1580*/  PLOP3.LUT P1, PT, P1, PT, PT, 0x8, 0x80 ;  /* 0x000000000080781c */ /* 0x000fe40000f2e170 */
[----:B------:R-:W-:Y:S01]  /*1590*/  CS2R R12, SRZ ;  /* 0x00000000000c7805 */ /* 0x000fe2000001ff00 */
[----:B------:R-:W-:Y:S01]  /*15a0*/  IMAD.MOV.U32 R11, RZ, RZ, 0x1 ;  /* 0x00000001ff0b7424 */ /* 0x000fe200078e00ff */
[----:B------:R-:W3:Y:S01]  /*15b0*/  LDC R0, c[0x0][0x374] ;  /* 0x0000dd00ff007b82 */ /* 0x000ee20000000800 */
[----:B------:R-:W4:Y:S01]  /*15c0*/  LDCU.64 UR30, c[0x0][0x348] ;  /* 0x00006900ff1e77ac */ /* 0x000f220008000a00 */
[----:B------:R-:W-:Y:S01]  /*15d0*/  UMOV UR13, URZ ;  /* 0x000000ff000d7c82 */ /* 0x000fe20008000000 */
[----:B-1----:R-:W-:-:S04]  /*15e0*/  UIADD3 UR6, UPT, UPT, UR15, 0x3f, URZ ;  /* 0x0000003f0f067890 */ /* 0x002fc8000fffe0ff */
[----:B------:R-:W-:-:S04]  /*15f0*/  USHF.R.S32.HI UR22, URZ, 0x1f, UR6 ;  /* 0x0000001fff167899 */ /* 0x000fc80008011406 */
[----:B------:R-:W-:Y:S02]  /*1600*/  ULEA.HI UR22, UR22, UR6, URZ, 0x6 ;  /* 0x0000000616167291 */ /* 0x000fe4000f8f30ff */
[----:B------:R-:W-:Y:S02]  /*1610*/  UIADD3 UR6, UPT, UPT, UR15, -0x1, URZ ;  /* 0xffffffff0f067890 */ /* 0x000fe4000fffe0ff */
[----:B------:R-:W-:Y:S02]  /*1620*/  USHF.R.S32.HI UR22, URZ, 0x6, UR22 ;  /* 0x00000006ff167899 */ /* 0x000fe40008011416 */
[----:B------:R-:W-:Y:S02]  /*1630*/  UISETP.GE.U32.AND UP1, UPT, UR6, -0x7f, UPT ;  /* 0xffffff810600788c */ /* 0x000fe4000bf26070 */
[----:B------:R-:W-:Y:S02]  /*1640*/  UISETP.LT.U32.AND UP0, UPT, UR22, 0x3, UPT ;  /* 0x000000031600788c */ /* 0x000fe4000bf01070 */
[----:B------:R-:W-:-:S02]  /*1650*/  UIADD3 UR15, UPT, UPT, UR15, 0x7e, URZ ;  /* 0x0000007e0f0f7890 */ /* 0x000fc4000fffe0ff */
[----:B------:R-:W-:Y:S02]  /*1660*/  USEL UR21, UR22, 0x3, UP0 ;  /* 0x0000000316157887 */ /* 0x000fe40008000000 */
[----:B------:R-:W-:Y:S02]  /*1670*/  UISETP.NE.AND UP0, UPT, UR5, URZ, UPT ;  /* 0x000000ff0500728c */ /* 0x000fe4000bf05270 */
[----:B------:R-:W-:Y:S02]  /*1680*/  UIADD3 UR6, UPT, UPT, UR21, -0x1, URZ ;  /* 0xffffffff15067890 */ /* 0x000fe4000fffe0ff */
[----:B------:R-:W-:Y:S02]  /*1690*/  @UP1 UIADD3 UR6, UPT, UPT, UR21, URZ, URZ ;  /* 0x000000ff15061290 */ /* 0x000fe4000fffe0ff */
[----:B------:R-:W-:Y:S02]  /*16a0*/  USEL UR7, UR7, 0x2, UP0 ;  /* 0x0000000207077887 */ /* 0x000fe40008000000 */
[----:B------:R-:W-:-:S02]  /*16b0*/  UIADD3 UR14, UPT, UPT, UR22, -UR21, URZ ;  /* 0x80000015160e7290 */ /* 0x000fc4000fffe0ff */
[----:B--2-4-:R-:W-:-:S12]  /*16c0*/  UIADD3 UR6, UPT, UPT, UR6, 0x1, URZ ;  /* 0x0000000106067890 */ /* 0x014fd8000fffe0ff */
.L_x_42:
[----:B------:R-:W-:Y:S01]  /*16d0*/  UISETP.NE.AND UP0, UPT, UR37, URZ, UPT ;  /* 0x000000ff2500728c */ /* 0x000fe2000bf05270 */
[----:B------:R-:W1:Y:S08]  /*16e0*/  S2UR UR37, SR_CgaCtaId ;  /* 0x00000000002579c3 */ /* 0x000e700000008800 */
[----:B------:R-:W-:Y:S05]  /*16f0*/  BRA.U UP0, `(.L_x_23) ;  /* 0x0000000100347547 */ /* 0x000fea000b800000 */
[----:B------:R-:W2:Y:S01]  /*1700*/  S2R R2, SR_CgaCtaId ;  /* 0x0000000000027919 */ /* 0x000ea20000008800 */
[----:B------:R-:W-:-:S04]  /*1710*/  MOV R3, 0x400 ;  /* 0x0000040000037802 */ /* 0x000fc80000000f00 */
[----:B--2---:R-:W-:Y:S02]  /*1720*/  LEA R2, R2, R3, 0x18 ;  /* 0x0000000302027211 */ /* 0x004fe400078ec0ff */
[----:B------:R-:W-:-:S03]  /*1730*/  SHF.L.U32 R3, R11, 0x1f, RZ ;  /* 0x0000001f0b037819 */ /* 0x000fc600000006ff */
[----:B------:R-:W-:-:S04]  /*1740*/  IMAD R2, R12, 0x8, R2 ;  /* 0x000000080c027824 */ /* 0x000fc800078e0202 */
[----:B------:R-:W2:Y:S02]  /*1750*/  SYNCS.PHASECHK.TRANS64.TRYWAIT P0, [R2+URZ+0xf0], R3 ;  /* 0x0000f003020075a7 */ /* 0x000ea400080011ff */
[----:B--2---:R-:W-:Y:S05]  /*1760*/  @!P0 BRA `(.L_x_24) ;  /* 0x00000078001c8947 */ /* 0x004fea0003800000 */
.L_x_137:
[----:B------:R-:W-:Y:S01]  /*1770*/  VIADD R12, R12, 0x1 ;  /* 0x000000010c0c7836 */ /* 0x000fe20000000000 */
[----:B------:R2:W-:Y:S04]  /*1780*/  SYNCS.ARRIVE.TRANS64.A1T0 RZ, [R2+URZ+0xe0], RZ ;  /* 0x0000e0ff02ff79a7 */ /* 0x0005e800081000ff */
[----:B------:R-:W-:-:S04]  /*1790*/  ISETP.NE.AND P0, PT, R12, 0x2, PT ;  /* 0x000000020c00780c */ /* 0x000fc80003f05270 */
[----:B------:R-:W-:Y:S02]  /*17a0*/  SEL R12, R12, RZ, P0 ;  /* 0x000000ff0c0c7207 */ /* 0x000fe40000000000 */
[----:B--2---:R-:W-:-:S04]  /*17b0*/  SEL R2, RZ, 0x1, P0 ;  /* 0x00000001ff027807 */ /* 0x004fc80000000000 */
[----:B------:R-:W-:-:S07]  /*17c0*/  LOP3.LUT R11, R11, R2, RZ, 0x3c, !PT ;  /* 0x000000020b0b7212 */ /* 0x000fce00078e3cff */
.L_x_23:
[----:B------:R-:W-:Y:S01]  /*17d0*/  UMOV UR5, 0x400 ;  /* 0x0000040000057882 */ /* 0x000fe20000000000 */
[----:B------:R-:W-:Y:S01]  /*17e0*/  SHF.L.U32 R2, R15, 0x1f, RZ ;  /* 0x0000001f0f027819 */ /* 0x000fe200000006ff */
[----:B-1----:R-:W-:Y:S01]  /*17f0*/  ULEA UR5, UR37, UR5, 0x18 ;  /* 0x0000000525057291 */ /* 0x002fe2000f8ec0ff */
[----:B------:R-:W-:Y:S01]  /*1800*/  R2UR UR34, R21 ;  /* 0x00000000152272ca */ /* 0x000fe200000e0000 */
[----:B------:R-:W-:Y:S01]  /*1810*/  UISETP.GE.U32.AND UP0, UPT, UR15, 0x7f, UPT ;  /* 0x0000007f0f00788c */ /* 0x000fe2000bf06070 */
[----:B------:R-:W-:Y:S01]  /*1820*/  R2UR UR18, R20 ;  /* 0x00000000141272ca */ /* 0x000fe200000e0000 */
[----:B------:R-:W-:Y:S01]  /*1830*/  ULEA UR8, UR13, UR5, 0x3 ;  /* 0x000000050d087291 */ /* 0x000fe2000f8e18ff */
[----:B------:R-:W-:-:S08]  /*1840*/  UMOV UR23, URZ ;  /* 0x000000ff00177c82 */ /* 0x000fd00008000000 */
[----:B------:R1:W2:Y:S01]  /*1850*/  SYNCS.PHASECHK.TRANS64.TRYWAIT P0, [UR8+0x18], R2 ;  /* 0x00001802ff0075a7 */ /* 0x0002a20008001108 */
[----:B------:R-:W-:Y:S02]  /*1860*/  USHF.L.U32 UR34, UR34, 0x7, URZ ;  /* 0x0000000722227899 */ /* 0x000fe400080006ff */
[----:B------:R-:W-:Y:S01]  /*1870*/  USHF.L.U32 UR18, UR18, 0x7, URZ ;  /* 0x0000000712127899 */ /* 0x000fe200080006ff */
[----:B------:R-:W-:Y:S11]  /*1880*/  BRA.U !UP0, `(.L_x_25) ;  /* 0x0000000108f47547 */ /* 0x000ff6000b800000 */
[----:B------:R-:W-:Y:S02]  /*1890*/  UIADD3 UR26, UPT, UPT, UR34, 0x40, URZ ;  /* 0x00000040221a7890 */ /* 0x000fe4000fffe0ff */
[----:B------:R-:W-:Y:S01]  /*18a0*/  UIADD3 UR10, UPT, UPT, UR18, 0x40, URZ ;  /* 0x00000040120a7890 */ /* 0x000fe2000fffe0ff */
[----:B------:R-:W-:Y:S01]  /*18b0*/  UMOV UR29, URZ ;  /* 0x000000ff001d7c82 */ /* 0x000fe20008000000 */
[----:B------:R-:W-:-:S10]  /*18c0*/  UMOV UR39, UR13 ;  /* 0x0000000d00277c82 */ /* 0x000fd40008000000 */
.L_x_31:
[----:B------:R-:W-:Y:S01]  /*18d0*/  ULEA UR33, UR39, UR5, 0x3 ;  /* 0x0000000527217291 */ /* 0x000fe2000f8e18ff */
[----:B--2---:R-:W-:Y:S01]  /*18e0*/  @!P5 MOV R3, 0x8000 ;  /* 0x000080000003d802 */ /* 0x004fe20000000f00 */
[----:B-12---:R-:W-:Y:S10]  /*18f0*/  @P0 BRA `(.L_x_26) ;  /* 0x00000000000c0947 */ /* 0x006ff40003800000 */
[----:B------:R-:W-:-:S04]  /*1900*/  SHF.L.U32 R4, R15, 0x1f, RZ ;  /* 0x0000001f0f047819 */ /* 0x000fc800000006ff */
[----:B------:R-:W2:Y:S02]  /*1910*/  SYNCS.PHASECHK.TRANS64.TRYWAIT P0, [UR33+0x18], R4 ;  /* 0x00001804ff0075a7 */ /* 0x000ea40008001121 */
[----:B--2---:R-:W-:Y:S05]  /*1920*/  @!P0 BRA `(.L_x_27) ;  /* 0x0000007400c08947 */ /* 0x004fea0003800000 */
.L_x_26:
[----:B------:R2:W-:Y:S01]  /*1930*/  @!P5 SYNCS.ARRIVE.TRANS64 RZ, [UR33], R3 ;  /* 0x00000003ffffd9a7 */ /* 0x0005e20008000021 */
[----:B------:R-:W-:-:S04]  /*1940*/  ULOP3.LUT UR8, UR7, 0x2, URZ, 0xfc, !UPT ;  /* 0x0000000207087892 */ /* 0x000fc8000f8efcff */
[----:B------:R-:W-:-:S09]  /*1950*/  UISETP.NE.AND UP0, UPT, UR8, 0x2, UPT ;  /* 0x000000020800788c */ /* 0x000fd2000bf05270 */
[----:B------:R-:W-:Y:S05]  /*1960*/  BRA.U UP0, `(.L_x_28) ;  /* 0x0000000100047547 */ /* 0x000fea000b800000 */
[----:B------:R-:W-:Y:S05]  /*1970*/  BPT.TRAP 0x1 ;  /* 0x000000040000795c */ /* 0x000fea0000300000 */
.L_x_28:
[----:B------:R-:W-:Y:S04]  /*1980*/  BSSY.RECONVERGENT B0, `(.L_x_29) ;  /* 0x0000003000007945 */ /* 0x000fe80003800200 */
[----:B------:R-:W-:Y:S05]  /*1990*/  @P4 BRA `(.L_x_30) ;  /* 0x0000000000044947 */ /* 0x000fea0003800000 */
[----:B------:R-:W-:Y:S05]  /*19a0*/  BPT.TRAP 0x1 ;  /* 0x000000040000795c */ /* 0x000fea0000300000 */
.L_x_30:
[----:B------:R-:W-:Y:S05]  /*19b0*/  BSYNC.RECONVERGENT B0 ;  /* 0x0000000000007941 */ /* 0x000fea0003800200 */
.L_x_29:
[----:B------:R-:W-:Y:S02]  /*19c0*/  UIADD3 UR13, UPT, UPT, UR39, 0x1, URZ ;  /* 0x00000001270d7890 */ /* 0x000fe4000fffe0ff */
[----:B------:R-:W-:Y:S02]  /*19d0*/  UIADD3 UR44, UP1, UPT, UR30, 0x80, URZ ;  /* 0x000000801e2c7890 */ /* 0x000fe4000ff3e0ff */
[----:B------:R-:W-:Y:S02]  /*19e0*/  UISETP.NE.AND UP0, UPT, UR13, 0x3, UPT ;  /* 0x000000030d00788c */ /* 0x000fe4000bf05270 */
[----:B------:R-:W-:Y:S02]  /*19f0*/  USHF.L.U32 UR19, UR29, 0x6, URZ ;  /* 0x000000061d137899 */ /* 0x000fe400080006ff */
[----:B------:R-:W-:Y:S02]  /*1a00*/  USEL UR9, URZ, 0x1, UP0 ;  /* 0x00000001ff097887 */ /* 0x000fe40008000000 */
[----:B------:R-:W-:-:S02]  /*1a10*/  USEL UR13, UR13, URZ, UP0 ;  /* 0x000000ff0d0d7287 */ /* 0x000fc40008000000 */
[----:B------:R-:W-:Y:S02]  /*1a20*/  UIADD3 UR42, UP0, UPT, UR30, 0x180, URZ ;  /* 0x000001801e2a7890 */ /* 0x000fe4000ff1e0ff */
[----:B------:R-:W-:Y:S01]  /*1a30*/  ULEA UR8, UR13, UR5, 0x3 ;  /* 0x000000050d087291 */ /* 0x000fe2000f8e18ff */
[----:B------:R-:W-:Y:S01]  /*1a40*/  LOP3.LUT R15, R15, UR9, RZ, 0x3c, !PT ;  /* 0x000000090f0f7c12 */ /* 0x000fe2000f8e3cff */
[----:B------:R-:W-:Y:S02]  /*1a50*/  UIADD3.X UR45, UPT, UPT, URZ, UR31, URZ, UP1, !UPT ;  /* 0x0000001fff2d7290 */ /* 0x000fe40008ffe4ff */
[----:B------:R-:W-:Y:S01]  /*1a60*/  ULEA.HI UR35, UR4, UR19, URZ, 0x1a ;  /* 0x0000001304237291 */ /* 0x000fe2000f8fd0ff */
[----:B-1----:R-:W-:Y:S01]  /*1a70*/  SHF.L.U32 R2, R15, 0x1f, RZ ;  /* 0x0000001f0f027819 */ /* 0x002fe200000006ff */
[----:B------:R-:W-:Y:S01]  /*1a80*/  UIADD3.X UR43, UPT, UPT, URZ, UR31, URZ, UP0, !UPT ;  /* 0x0000001fff2b7290 */ /* 0x000fe200087fe4ff */
[----:B------:R-:W-:Y:S02]  /*1a90*/  UMOV UR38, 0x30000 ;  /* 0x0003000000267882 */ /* 0x000fe40000000000 */
[----:B------:R4:W1:Y:S01]  /*1aa0*/  SYNCS.PHASECHK.TRANS64.TRYWAIT P0, [UR8+0x18], R2 ;  /* 0x00001802ff0075a7 */ /* 0x0008620008001108 */
[----:B------:R-:W-:Y:S01]  /*1ab0*/  USHF.L.U32 UR8, UR39, 0xe, URZ ;  /* 0x0000000e27087899 */ /* 0x000fe200080006ff */
[----:B------:R-:W-:Y:S01]  /*1ac0*/  UMOV UR40, 0x0 ;  /* 0x0000000000287882 */ /* 0x000fe20000000000 */
[----:B------:R-:W-:-:S02]  /*1ad0*/  UMOV UR41, 0x10000000 ;  /* 0x1000000000297882 */ /* 0x000fc40000000000 */
[----:B------:R-:W-:Y:S02]  /*1ae0*/  ULEA UR24, UR4, UR8, 0x1 ;  /* 0x0000000804187291 */ /* 0x000fe4000f8e08ff */
[----:B------:R-:W-:Y:S02]  /*1af0*/  UIADD3 UR8, UPT, UPT, UR5, UR8, URZ ;  /* 0x0000000805087290 */ /* 0x000fe4000fffe0ff */
[----:B------:R-:W-:Y:S02]  /*1b00*/  UIADD3 UR24, UPT, UPT, UR5, UR24, URZ ;  /* 0x0000001805187290 */ /* 0x000fe4000fffe0ff */
[----:B------:R-:W-:Y:S02]  /*1b10*/  UIADD3 UR16, UPT, UPT, UR8, 0x14400, URZ ;  /* 0x0001440008107890 */ /* 0x000fe4000fffe0ff */
[----:B------:R-:W-:Y:S02]  /*1b20*/  UIADD3 UR32, UPT, UPT, UR24, 0x8400, URZ ;  /* 0x0000840018207890 */ /* 0x000fe4000fffe0ff */
[----:B------:R-:W-:-:S02]  /*1b30*/  UIADD3 UR24, UPT, UPT, UR24, 0xa400, URZ ;  /* 0x0000a40018187890 */ /* 0x000fc4000fffe0ff */
[----:B------:R-:W-:Y:S01]  /*1b40*/  UIADD3 UR8, UPT, UPT, UR8, 0x16400, URZ ;  /* 0x0001640008087890 */ /* 0x000fe2000fffe0ff */
[----:B------:R-:W-:Y:S01]  /*1b50*/  UMOV UR25, UR33 ;  /* 0x0000002100197c82 */ /* 0x000fe20008000000 */
[----:B------:R-:W-:Y:S01]  /*1b60*/  UMOV UR28, UR36 ;  /* 0x00000024001c7c82 */ /* 0x000fe20008000000 */
[----:B------:R-:W-:Y:S01]  /*1b70*/  UMOV UR27, UR35 ;  /* 0x00000023001b7c82 */ /* 0x000fe20008000000 */
[----:B------:R-:W-:Y:S01]  /*1b80*/  UMOV UR17, UR33 ;  /* 0x0000002100117c82 */ /* 0x000fe20008000000 */
[----:B------:R-:W-:Y:S01]  /*1b90*/  UMOV UR20, UR36 ;  /* 0x0000002400147c82 */ /* 0x000fe20008000000 */
[----:B------:R4:W-:Y:S01]  /*1ba0*/  UTMALDG.3D.MULTICAST [UR32], [UR44], UR38, desc[UR40] ;  /* 0x000028202c0073b4 */ /* 0x0009e20008011826 */
[----:B------:R-:W-:Y:S01]  /*1bb0*/  UMOV UR12, UR36 ;  /* 0x00000024000c7c82 */ /* 0x000fe20008000000 */
[----:B------:R-:W-:Y:S01]  /*1bc0*/  UMOV UR9, UR33 ;  /* 0x0000002100097c82 */ /* 0x000fe20008000000 */
[----:B------:R-:W-:Y:S01]  /*1bd0*/  UMOV UR11, UR19 ;  /* 0x00000013000b7c82 */ /* 0x000fe20008000000 */
[----:B------:R-:W-:Y:S01]  /*1be0*/  UIADD3 UR29, UPT, UPT, UR29, 0x1, URZ ;  /* 0x000000011d1d7890 */ /* 0x000fe2000fffe0ff */
[----:B------:R-:W-:Y:S01]  /*1bf0*/  UMOV UR23, UR6 ;  /* 0x0000000600177c82 */ /* 0x000fe20008000000 */
[----:B------:R-:W-:Y:S01]  /*1c00*/  UMOV UR39, UR13 ;  /* 0x0000000d00277c82 */ /* 0x000fe20008000000 */
[----:B------:R4:W-:Y:S01]  /*1c10*/  UTMALDG.3D.MULTICAST [UR24], [UR44], UR38, desc[UR40] ;  /* 0x000028182c0073b4 */ /* 0x0009e20008011826 */
[----:B------:R-:W-:Y:S01]  /*1c20*/  UISETP.NE.AND UP0, UPT, UR29, UR6, UPT ;  /* 0x000000061d00728c */ /* 0x000fe2000bf05270 */
[----:B------:R4:W-:Y:S01]  /*1c30*/  UTMALDG.3D [UR16], [UR42], desc[UR40] ;  /* 0x000028102a0075b4 */ /* 0x0009e20008011000 */
[----:B------:R4:W-:Y:S07]  /*1c40*/  UTMALDG.3D [UR8], [UR42], desc[UR40] ;  /* 0x000028082a0075b4 */ /* 0x0009ee0008011000 */
[----:B----4-:R-:W-:Y:S05]  /*1c50*/  BRA.U UP0, `(.L_x_31) ;  /* 0xfffffffd001c7547 */ /* 0x010fea000b83ffff */
.L_x_25:
[----:B------:R-:W-:Y:S01]  /*1c60*/  ULEA UR8, UR13, UR5, 0x3 ;  /* 0x000000050d087291 */ /* 0x000fe2000f8e18ff */
[----:B-1----:R-:W-:Y:S01]  /*1c70*/  SHF.L.U32 R2, R15, 0x1f, RZ ;  /* 0x0000001f0f027819 */ /* 0x002fe200000006ff */
[----:B------:R-:W-:Y:S01]  /*1c80*/  @!P1 SYNCS.ARRIVE.TRANS64.A1T0 RZ, [UR5+0x78], RZ ;  /* 0x000078ffffff99a7 */ /* 0x000fe20008100005 */
[----:B------:R-:W-:-:S06]  /*1c90*/  UISETP.GT.AND UP0, UPT, UR22, UR21, UPT ;  /* 0x000000151600728c */ /* 0x000fcc000bf04270 */
[----:B--2---:R1:W2:Y:S03]  /*1ca0*/  SYNCS.PHASECHK.TRANS64.TRYWAIT P0, [UR8+0x18], R2 ;  /* 0x00001802ff0075a7 */ /* 0x0042a60008001108 */
[----:B------:R-:W-:Y:S05]  /*1cb0*/  BRA.U !UP0, `(.L_x_32) ;  /* 0x0000000108f07547 */ /* 0x000fea000b800000 */
[----:B------:R-:W-:Y:S02]  /*1cc0*/  UIADD3 UR38, UPT, UPT, UR14, UR23, URZ ;  /* 0x000000170e267290 */ /* 0x000fe4000fffe0ff */
[----:B------:R-:W-:Y:S02]  /*1cd0*/  UIADD3 UR26, UPT, UPT, UR34, 0x40, URZ ;  /* 0x00000040221a7890 */ /* 0x000fe4000fffe0ff */
[----:B------:R-:W-:Y:S01]  /*1ce0*/  UIADD3 UR10, UPT, UPT, UR18, 0x40, URZ ;  /* 0x00000040120a7890 */ /* 0x000fe2000fffe0ff */
[----:B------:R-:W-:-:S11]  /*1cf0*/  UMOV UR39, UR13 ;  /* 0x0000000d00277c82 */ /* 0x000fd60008000000 */
.L_x_38:
[----:B------:R-:W-:Y:S01]  /*1d00*/  ULEA UR33, UR39, UR5, 0x3 ;  /* 0x0000000527217291 */ /* 0x000fe2000f8e18ff */
[----:B--2---:R-:W-:Y:S01]  /*1d10*/  @!P5 MOV R3, 0x8000 ;  /* 0x000080000003d802 */ /* 0x004fe20000000f00 */
[----:B-12---:R-:W-:Y:S10]  /*1d20*/  @P0 BRA `(.L_x_33) ;  /* 0x00000000000c0947 */ /* 0x006ff40003800000 */
[----:B------:R-:W-:-:S04]  /*1d30*/  SHF.L.U32 R4, R15, 0x1f, RZ ;  /* 0x0000001f0f047819 */ /* 0x000fc800000006ff */
[----:B------:R-:W2:Y:S02]  /*1d40*/  SYNCS.PHASECHK.TRANS64.TRYWAIT P0, [UR33+0x18], R4 ;  /* 0x00001804ff0075a7 */ /* 0x000ea40008001121 */
[----:B--2---:R-:W-:Y:S05]  /*1d50*/  @!P0 BRA `(.L_x_34) ;  /* 0x0000007000cc8947 */ /* 0x004fea0003800000 */
.L_x_33:
[----:B------:R2:W-:Y:S01]  /*1d60*/  @!P5 SYNCS.ARRIVE.TRANS64 RZ, [UR33], R3 ;  /* 0x00000003ffffd9a7 */ /* 0x0005e20008000021 */
[----:B------:R-:W-:-:S04]  /*1d70*/  ULOP3.LUT UR8, UR7, 0x2, URZ, 0xfc, !UPT ;  /* 0x0000000207087892 */ /* 0x000fc8000f8efcff */
[----:B------:R-:W-:-:S09]  /*1d80*/  UISETP.NE.AND UP0, UPT, UR8, 0x2, UPT ;  /* 0x000000020800788c */ /* 0x000fd2000bf05270 */
[----:B------:R-:W-:Y:S05]  /*1d90*/  BRA.U UP0, `(.L_x_35) ;  /* 0x0000000100047547 */ /* 0x000fea000b800000 */
[----:B------:R-:W-:Y:S05]  /*1da0*/  BPT.TRAP 0x1 ;  /* 0x000000040000795c */ /* 0x000fea0000300000 */
.L_x_35:
[----:B------:R-:W-:Y:S04]  /*1db0*/  BSSY.RECONVERGENT B0, `(.L_x_36) ;  /* 0x0000003000007945 */ /* 0x000fe80003800200 */
[----:B------:R-:W-:Y:S05]  /*1dc0*/  @P4 BRA `(.L_x_37) ;  /* 0x0000000000044947 */ /* 0x000fea0003800000 */
[----:B------:R-:W-:Y:S05]  /*1dd0*/  BPT.TRAP 0x1 ;  /* 0x000000040000795c */ /* 0x000fea0000300000 */
.L_x_37:
[----:B------:R-:W-:Y:S05]  /*1de0*/  BSYNC.RECONVERGENT B0 ;  /* 0x0000000000007941 */ /* 0x000fea0003800200 */
.L_x_36:
        /* <DEDUP_REMOVED lines=36> */
[----:B------:R4:W-:Y:S02]  /*2030*/  UTMALDG.3D.MULTICAST [UR24], [UR44], UR29, desc[UR40] ;  /* 0x000028182c0073b4 */ /* 0x0009e4000801181d */
[----:B------:R-:W-:Y:S01]  /*2040*/  UISETP.NE.AND UP0, UPT, UR23, UR38, UPT ;  /* 0x000000261700728c */ /* 0x000fe2000bf05270 */
[----:B------:R4:W-:Y:S01]  /*2050*/  UTMALDG.3D [UR16], [UR42], desc[UR40] ;  /* 0x000028102a0075b4 */ /* 0x0009e20008011000 */
[----:B------:R4:W-:Y:S07]  /*2060*/  UTMALDG.3D [UR8], [UR42], desc[UR40] ;  /* 0x000028082a0075b4 */ /* 0x0009ee0008011000 */
[----:B----4-:R-:W-:Y:S05]  /*2070*/  BRA.U UP0, `(.L_x_38) ;  /* 0xfffffffd00207547 */ /* 0x010fea000b83ffff */
.L_x_32:
[C---:B-1----:R-:W-:Y:S01]  /*2080*/  LEA R2, R14.reuse, UR5, 0x3 ;  /* 0x000000050e027c11 */ /* 0x042fe2000f8e18ff */
[----:B------:R-:W-:Y:S01]  /*2090*/  NOP ;  /* 0x0000000000007918 */ /* 0x000fe20000000000 */
[----:B--2---:R-:W-:Y:S02]  /*20a0*/  SHF.L.U32 R3, R13, 0x1f, RZ ;  /* 0x0000001f0d037819 */ /* 0x004fe400000006ff */
[----:B------:R-:W-:Y:S02]  /*20b0*/  LEA R4, R14, UR5, 0x4 ;  /* 0x000000050e047c11 */ /* 0x000fe4000f8e20ff */
[----:B------:R-:W1:Y:S02]  /*20c0*/  SYNCS.PHASECHK.TRANS64.TRYWAIT P0, [R2+URZ+0x80], R3 ;  /* 0x00008003020075a7 */ /* 0x000e6400080011ff */
[----:B-1----:R-:W-:Y:S05]  /*20d0*/  @!P0 BRA `(.L_x_39) ;  /* 0x0000007000048947 */ /* 0x002fea0003800000 */
.L_x_140:
[----:B------:R-:W2:Y:S01]  /*20e0*/  LDS.128 R4, [R4+0x110] ;  /* 0x0001100004047984 */ /* 0x000ea20000000c00 */
[----:B------:R-:W-:Y:S01]  /*20f0*/  ISETP.GE.AND P0, PT, R40, 0x1, PT ;  /* 0x000000012800780c */ /* 0x000fe20003f06270 */
[----:B-1----:R-:W-:Y:S01]  /*2100*/  VIADD R2, R2, 0x90 ;  /* 0x0000009002027836 */ /* 0x002fe20000000000 */
[----:B------:R-:W-:Y:S01]  /*2110*/  @!PT LDS RZ, [RZ] ;  /* 0x00000000fffff984 */ /* 0x000fe20000000800 */
[----:B------:R-:W-:Y:S01]  /*2120*/  @!PT LDS RZ, [RZ] ;  /* 0x00000000fffff984 */ /* 0x000fe20000000800 */
[----:B------:R-:W-:Y:S01]  /*2130*/  @!PT LDS RZ, [RZ] ;  /* 0x00000000fffff984 */ /* 0x000fe20000000800 */
[----:B------:R-:W-:Y:S01]  /*2140*/  @!PT LDS RZ, [RZ] ;  /* 0x00000000fffff984 */ /* 0x000fe20000000800 */
[----:B------:R1:W-:Y:S06]  /*2150*/  MEMBAR.ALL.CTA ;  /* 0x0000000000007992 */ /* 0x0003ec0000008000 */
[----:B-1----:R-:W1:Y:S01]  /*2160*/  FENCE.VIEW.ASYNC.S ;  /* 0x00000000000073c6 */ /* 0x002e620000000000 */
[----:B------:R-:W-:-:S04]  /*2170*/  PRMT R2, RZ, 0x654, R2 ;  /* 0x00000654ff027816 */ /* 0x000fc80000000002 */
[----:B-1----:R1:W-:Y:S01]  /*2180*/  SYNCS.ARRIVE.TRANS64.RED.A1T0 RZ, [R2+URZ], RZ ;  /* 0x000000ff02ff79a7 */ /* 0x0023e200081004ff */
[----:B--2---:R-:W-:-:S13]  /*2190*/  LOP3.LUT P2, RZ, R6, 0x1, RZ, 0xc0, !PT ;  /* 0x0000000106ff7812 */ /* 0x004fda000784c0ff */
[----:B------:R-:W-:Y:S01]  /*21a0*/  @P2 SHF.R.U32.HI R3, RZ, 0x10, R5 ;  /* 0x00000010ff032819 */ /* 0x000fe20000011605 */
[----:B------:R-:W-:Y:S01]  /*21b0*/  VOTEU.ANY UP0, P2 ;  /* 0x0000000000ff7886 */ /* 0x000fe20001000100 */
[----:B------:R-:W-:Y:S02]  /*21c0*/  @P2 MOV R10, R4 ;  /* 0x00000004000a2202 */ /* 0x000fe40000000f00 */
[----:B------:R-:W-:Y:S02]  /*21d0*/  @P2 R2UR.BROADCAST UR8, R3 ;  /* 0x00000000030822ca */ /* 0x000fe400008e0000 */
[----:B------:R-:W-:-:S11]  /*21e0*/  @P2 LOP3.LUT R9, R5, 0xffff, RZ, 0xc0, !PT ;  /* 0x0000ffff05092812 */ /* 0x000fd600078ec0ff */
[----:B------:R-:W-:Y:S01]  /*21f0*/  @UP0 UMOV UR36, UR8 ;  /* 0x0000000800240c82 */ /* 0x000fe20008000000 */
[----:B-1----:R-:W-:Y:S05]  /*2200*/  @!P0 BRA `(.L_x_40) ;  /* 0x0000000000b88947 */ /* 0x002fea0003800000 */
[----:B------:R-:W3:Y:S01]  /*2210*/  LDC.64 R4, c[0x0][0xb18] ;  /* 0x0002c600ff047b82 */ /* 0x000ee20000000a00 */
[----:B------:R-:W-:-:S07]  /*2220*/  ISETP.NE.AND P3, PT, R40, 0x1, PT ;  /* 0x000000012800780c */ /* 0x000fce0003f65270 */
[----:B------:R-:W1:Y:S08]  /*2230*/  LDC.64 R6, c[0x0][0xb10] ;  /* 0x0002c400ff067b82 */ /* 0x000e700000000a00 */
[----:B------:R-:W2:Y:S08]  /*2240*/  LDC R16, c[0x0][0xb20] ;  /* 0x0002c800ff107b82 */ /* 0x000eb00000000800 */
[----:B------:R-:W4:Y:S01]  /*2250*/  LDC R17, c[0x0][0xb0c] ;  /* 0x0002c300ff117b82 */ /* 0x000f220000000800 */
[----:B---3--:R-:W-:Y:S01]  /*2260*/  IMAD.HI.U32 R19, R0, R5, RZ ;  /* 0x0000000500137227 */ /* 0x008fe200078e00ff */
[----:B------:R-:W-:-:S03]  /*2270*/  ISETP.NE.AND P0, PT, R4, 0x1, PT ;  /* 0x000000010400780c */ /* 0x000fc60003f05270 */
[----:B------:R-:W-:-:S03]  /*2280*/  IMAD.HI.U32 R5, R9, R5, RZ ;  /* 0x0000000509057227 */ /* 0x000fc600078e00ff */
[----:B------:R-:W3:Y:S01]  /*2290*/  LDC.64 R2, c[0x0][0xb28] ;  /* 0x0002ca00ff027b82 */ /* 0x000ee20000000a00 */
[----:B-1----:R-:W-:-:S04]  /*22a0*/  IMAD.HI.U32 R20, R8, R6, RZ ;  /* 0x0000000608147227 */ /* 0x002fc800078e00ff */
[----:B------:R-:W-:Y:S01]  /*22b0*/  IMAD.HI.U32 R21, R10, R6, RZ ;  /* 0x000000060a157227 */ /* 0x000fe200078e00ff */
[----:B------:R-:W-:Y:S02]  /*22c0*/  SHF.R.U32.HI R20, RZ, R7, R20 ;  /* 0x00000007ff147219 */ /* 0x000fe40000011614 */
[-C--:B--2---:R-:W-:Y:S02]  /*22d0*/  SHF.R.U32.HI R19, RZ, R16.reuse, R19 ;  /* 0x00000010ff137219 */ /* 0x084fe40000011613 */
[----:B------:R-:W-:Y:S02]  /*22e0*/  SHF.R.U32.HI R5, RZ, R16, R5 ;  /* 0x00000010ff057219 */ /* 0x000fe40000011605 */
[----:B------:R-:W-:Y:S02]  /*22f0*/  SEL R19, R0, R19, !P0 ;  /* 0x0000001300137207 */ /* 0x000fe40004000000 */
[----:B------:R-:W-:Y:S02]  /*2300*/  SHF.R.U32.HI R21, RZ, R7, R21 ;  /* 0x00000007ff157219 */ /* 0x000fe40000011615 */
[----:B----4-:R-:W-:-:S02]  /*2310*/  ISETP.NE.AND P1, PT, R17, 0x1, PT ;  /* 0x000000011100780c */ /* 0x010fc40003f25270 */
[----:B------:R-:W-:Y:S02]  /*2320*/  SEL R5, R9, R5, !P0 ;  /* 0x0000000509057207 */ /* 0x000fe40004000000 */
[----:B------:R-:W-:Y:S02]  /*2330*/  SEL R20, R8, R20, !P1 ;  /* 0x0000001408147207 */ /* 0x000fe40004800000 */
[----:B------:R-:W-:Y:S01]  /*2340*/  SEL R21, R10, R21, !P1 ;  /* 0x000000150a157207 */ /* 0x000fe20004800000 */
[----:B---3--:R-:W-:-:S04]  /*2350*/  IMAD.HI.U32 R18, R19, R2, RZ ;  /* 0x0000000213127227 */ /* 0x008fc800078e00ff */
        /* <DEDUP_REMOVED lines=10> */
[----:B------:R-:W-:-:S04]  /*2400*/  @!P0 IMAD.HI.U32 R7, R21, R2, RZ ;  /* 0x0000000215078227 */ /* 0x000fc800078e00ff */
[----:B------:R-:W-:Y:S01]  /*2410*/  IMAD.MOV R2, RZ, RZ, -R6 ;  /* 0x000000ffff027224 */ /* 0x000fe200078e0a06 */
[----:B------:R-:W-:Y:S02]  /*2420*/  @!P0 SHF.R.U32.HI R3, RZ, R3, R7 ;  /* 0x00000003ff038219 */ /* 0x000fe40000011607 */
[----:B------:R-:W-:Y:S01]  /*2430*/  IADD3 R7, PT, PT, -R5, RZ, RZ ;  /* 0x000000ff05077210 */ /* 0x000fe20007ffe1ff */
[----:B------:R-:W-:Y:S01]  /*2440*/  IMAD R2, R40, R2, R5 ;  /* 0x0000000228027224 */ /* 0x000fe200078e0205 */
        /* <DEDUP_REMOVED lines=10> */
.L_x_40:
[----:B------:R-:W1:Y:S02]  /*24f0*/  LDCU UR8, c[0x0][0xb30] ;  /* 0x00016600ff0877ac */ /* 0x000e640008000800 */
[----:B-1----:R-:W-:-:S09]  /*2500*/  UISETP.NE.AND UP0, UPT, UR8, 0x1, UPT ;  /* 0x000000010800788c */ /* 0x002fd2000bf05270 */
[----:B------:R-:W-:Y:S05]  /*2510*/  BRA.U UP0, `(.L_x_41) ;  /* 0x0000000100407547 */ /* 0x000fea000b800000 */
[----:B------:R-:W1:Y:S08]  /*2520*/  LDC.64 R4, c[0x0][0xb10] ;  /* 0x0002c400ff047b82 */ /* 0x000e700000000a00 */
[----:B------:R-:W2:Y:S08]  /*2530*/  LDC.64 R2, c[0x0][0xb18] ;  /* 0x0002c600ff027b82 */ /* 0x000eb00000000a00 */
[----:B------:R-:W4:Y:S08]  /*2540*/  LDC R6, c[0x0][0xb20] ;  /* 0x0002c800ff067b82 */ /* 0x000f300000000800 */
[----:B------:R-:W3:Y:S01]  /*2550*/  LDC R7, c[0x0][0xb0c] ;  /* 0x0002c300ff077b82 */ /* 0x000ee20000000800 */
[----:B-1----:R-:W-:-:S05]  /*2560*/  IMAD.HI.U32 R4, R10, R4, RZ ;  /* 0x000000040a047227 */ /* 0x002fca00078e00ff */
[----:B------:R-:W-:Y:S01]  /*2570*/  SHF.R.U32.HI R4, RZ, R5, R4 ;  /* 0x00000005ff047219 */ /* 0x000fe20000011604 */
[----:B--2---:R-:W-:Y:S01]  /*2580*/  IMAD.HI.U32 R3, R9, R3, RZ ;  /* 0x0000000309037227 */ /* 0x004fe200078e00ff */
[----:B------:R-:W-:-:S04]  /*2590*/  ISETP.NE.AND P0, PT, R2, 0x1, PT ;  /* 0x000000010200780c */ /* 0x000fc80003f05270 */
[----:B----4-:R-:W-:-:S04]  /*25a0*/  SHF.R.U32.HI R3, RZ, R6, R3 ;  /* 0x00000006ff037219 */ /* 0x010fc80000011603 */
[----:B------:R-:W-:Y:S02]  /*25b0*/  SEL R3, R9, R3, !P0 ;  /* 0x0000000309037207 */ /* 0x000fe40004000000 */
[----:B---3--:R-:W-:-:S04]  /*25c0*/  ISETP.NE.AND P1, PT, R7, 0x1, PT ;  /* 0x000000010700780c */ /* 0x008fc80003f25270 */
[----:B------:R-:W-:-:S05]  /*25d0*/  SEL R4, R10, R4, !P1 ;  /* 0x000000040a047207 */ /* 0x000fca0004800000 */
[----:B------:R-:W-:Y:S02]  /*25e0*/  IMAD.IADD R5, R3, 0x1, -R4 ;  /* 0x0000000103057824 */ /* 0x000fe400078e0a04 */
[----:B------:R-:W-:Y:S02]  /*25f0*/  IMAD.IADD R3, R4, 0x1, -R3 ;  /* 0x0000000104037824 */ /* 0x000fe400078e0a03 */
[----:B------:R-:W-:Y:S02]  /*2600*/  IMAD R10, R5, R7, R10 ;  /* 0x00000007050a7224 */ /* 0x000fe400078e020a */
[----:B------:R-:W-:-:S07]  /*2610*/  IMAD R9, R3, R2, R9 ;  /* 0x0000000203097224 */ /* 0x000fce00078e0209 */
.L_x_41:
[----:B------:R-:W-:Y:S01]  /*2620*/  VIADD R14, R14, 0x1 ;  /* 0x000000010e0e7836 */ /* 0x000fe20000000000 */
[----:B------:R-:W-:Y:S01]  /*2630*/  PLOP3.LUT P1, PT, PT, PT, PT, 0x80, 0x8 ;  /* 0x000000000008781c */ /* 0x000fe20003f2f070 */
[----:B------:R-:W-:Y:S02]  /*2640*/  IMAD.IADD R21, R10, 0x1, R87 ;  /* 0x000000010a157824 */ /* 0x000fe400078e0257 */
[----:B------:R-:W-:Y:S01]  /*2650*/  IMAD.IADD R20, R9, 0x1, R86 ;  /* 0x0000000109147824 */ /* 0x000fe200078e0256 */
[----:B------:R-:W-:-:S04]  /*2660*/  ISETP.NE.AND P0, PT, R14, 0x2, PT ;  /* 0x000000020e00780c */ /* 0x000fc80003f05270 */
[----:B------:R-:W-:Y:S02]  /*2670*/  SEL R2, RZ, 0x1, P0 ;  /* 0x00000001ff027807 */ /* 0x000fe40000000000 */
[----:B------:R-:W-:Y:S02]  /*2680*/  SEL R14, R14, RZ, P0 ;  /* 0x000000ff0e0e7207 */ /* 0x000fe40000000000 */
[----:B------:R-:W-:Y:S01]  /*2690*/  LOP3.LUT R13, R13, R2, RZ, 0x3c, !PT ;  /* 0x000000020d0d7212 */ /* 0x000fe200078e3cff */
[----:B------:R-:W-:Y:S06]  /*26a0*/  @P2 BRA `(.L_x_42) ;  /* 0xfffffff000082947 */ /* 0x000fec000383ffff */
[----:B------:R-:W-:Y:S01]  /*26b0*/  UIADD3 UR5, UPT, UPT, UR5, 0x18, URZ ;  /* 0x0000001805057890 */ /* 0x000fe2000fffe0ff */
[----:B------:R-:W-:-:S03]  /*26c0*/  SHF.L.U32 R2, R15, 0x1f, RZ ;  /* 0x0000001f0f027819 */ /* 0x000fc600000006ff */
[----:B------:R-:W-:-:S09]  /*26d0*/  ULEA UR4, UR13, UR5, 0x3 ;  /* 0x000000050d047291 */ /* 0x000fd2000f8e18ff */
[----:B------:R-:W1:Y:S02]  /*26e0*/  SYNCS.PHASECHK.TRANS64.TRYWAIT P0, [UR4], R2 ;  /* 0x00000002ff0075a7 */ /* 0x000e640008001104 */
[----:B-1----:R-:W-:Y:S05]  /*26f0*/  @!P0 BRA `(.L_x_43) ;  /* 0x0000006800908947 */ /* 0x002fea0003800000 */
.L_x_142:
[----:B------:R-:W-:-:S04]  /*2700*/  UIADD3 UR6, UPT, UPT, UR13, 0x1, URZ ;  /* 0x000000010d067890 */ /* 0x000fc8000fffe0ff */
[----:B------:R-:W-:-:S04]  /*2710*/  UISETP.NE.AND UP0, UPT, UR6, 0x3, UPT ;  /* 0x000000030600788c */ /* 0x000fc8000bf05270 */
[----:B------:R-:W-:Y:S02]  /*2720*/  USEL UR7, URZ, 0x1, UP0 ;  /* 0x00000001ff077887 */ /* 0x000fe40008000000 */
[----:B------:R-:W-:-:S04]  /*2730*/  USEL UR6, UR6, URZ, UP0 ;  /* 0x000000ff06067287 */ /* 0x000fc80008000000 */
[----:B------:R-:W-:Y:S01]  /*2740*/  ULEA UR4, UR6, UR5, 0x3 ;  /* 0x0000000506047291 */ /* 0x000fe2000f8e18ff */
[----:B------:R-:W-:-:S04]  /*2750*/  LOP3.LUT R15, R15, UR7, RZ, 0x3c, !PT ;  /* 0x000000070f0f7c12 */ /* 0x000fc8000f8e3cff */
[----:B-1----:R-:W-:-:S04]  /*2760*/  SHF.L.U32 R2, R15, 0x1f, RZ ;  /* 0x0000001f0f027819 */ /* 0x002fc800000006ff */
[----:B------:R-:W1:Y:S02]  /*2770*/  SYNCS.PHASECHK.TRANS64.TRYWAIT P0, [UR4], R2 ;  /* 0x00000002ff0075a7 */ /* 0x000e640008001104 */
[----:B-1----:R-:W-:Y:S05]  /*2780*/  @!P0 BRA `(.L_x_44) ;  /* 0x0000006800848947 */ /* 0x002fea0003800000 */
.L_x_144:
[----:B------:R-:W-:-:S04]  /*2790*/  UIADD3 UR6, UPT, UPT, UR6, 0x1, URZ ;  /* 0x0000000106067890 */ /* 0x000fc8000fffe0ff */
[----:B------:R-:W-:-:S04]  /*27a0*/  UISETP.NE.AND UP0, UPT, UR6, 0x3, UPT ;  /* 0x000000030600788c */ /* 0x000fc8000bf05270 */
[----:B------:R-:W-:Y:S02]  /*27b0*/  USEL UR4, URZ, 0x1, UP0 ;  /* 0x00000001ff047887 */ /* 0x000fe40008000000 */
[----:B------:R-:W-:-:S04]  /*27c0*/  USEL UR6, UR6, URZ, UP0 ;  /* 0x000000ff06067287 */ /* 0x000fc80008000000 */
[----:B------:R-:W-:Y:S01]  /*27d0*/  ULEA UR6, UR6, UR5, 0x3 ;  /* 0x0000000506067291 */ /* 0x000fe2000f8e18ff */
[----:B-1----:R-:W-:-:S04]  /*27e0*/  LOP3.LUT R2, R15, UR4, RZ, 0x3c, !PT ;  /* 0x000000040f027c12 */ /* 0x002fc8000f8e3cff */
[----:B------:R-:W-:Y:S01]  /*27f0*/  SHF.L.U32 R2, R2, 0x1f, RZ ;  /* 0x0000001f02027819 */ /* 0x000fe200000006ff */
[----:B---3--:R-:W-:-:S07]  /*2800*/  IMAD.U32 R0, RZ, RZ, UR6 ;  /* 0x00000006ff007e24 */ /* 0x008fce000f8e00ff */
.L_x_45:
[----:B-1----:R1:W2:Y:S02]  /*2810*/  SYNCS.PHASECHK.TRANS64.TRYWAIT P0, [R0+URZ], R2 ;  /* 0x00000002000075a7 */ /* 0x0022a400080011ff */
[----:B--2---:R-:W-:Y:S05]  /*2820*/  @!P0 NANOSLEEP.SYNCS 0x989680 ;  /* 0x009896800000895d */ /* 0x004fea0003900000 */
[----:B------:R-:W2:Y:S02]  /*2830*/  @!P0 SYNCS.PHASECHK.TRANS64 P0, [R0+URZ], R2 ;  /* 0x00000002000085a7 */ /* 0x000ea400080010ff */
[----:B--2---:R-:W-:Y:S05]  /*2840*/  @P0 EXIT ;  /* 0x000000000000094d */ /* 0x004fea0003800000 */
[----:B------:R-:W-:Y:S05]  /*2850*/  BRA `(.L_x_45) ;  /* 0xfffffffc00ec7947 */ /* 0x000fea000383ffff */
.L_x_22:
[----:B------:R-:W-:-:S04]  /*2860*/  UISETP.NE.AND UP0, UPT, UR37, URZ, UPT ;  /* 0x000000ff2500728c */ /* 0x000fc8000bf05270 */
[----:B------:R-:W-:-:S09]  /*2870*/  UISETP.NE.OR UP0, UPT, UR5, 0x1, UP0 ;  /* 0x000000010500788c */ /* 0x000fd20008705670 */
[----:B------:R-:W-:Y:S05]  /*2880*/  BRA.U UP0, `(.L_x_46) ;  /* 0x00000005004c7547 */ /* 0x000fea000b800000 */
[----:B------:R-:W-:Y:S01]  /*2890*/  HFMA2 R3, -RZ, RZ, 0, 0 ;  /* 0x00000000ff037431 */ /* 0x000fe200000001ff */
[----:B------:R-:W-:Y:S01]  /*28a0*/  ISETP.GE.U32.AND P2, PT, R9, 0x2, PT ;  /* 0x000000020900780c */ /* 0x000fe20003f46070 */
[----:B------:R-:W-:Y:S01]  /*28b0*/  IMAD.MOV.U32 R12, RZ, RZ, 0x1 ;  /* 0x00000001ff0c7424 */ /* 0x000fe200078e00ff */
[----:B------:R-:W-:Y:S01]  /*28c0*/  CS2R R10, SRZ ;  /* 0x00000000000a7805 */ /* 0x000fe2000001ff00 */
[----:B------:R-:W-:Y:S01]  /*28d0*/  IMAD.MOV.U32 R8, RZ, RZ, RZ ;  /* 0x000000ffff087224 */ /* 0x000fe200078e00ff */
[----:B------:R-:W-:Y:S01]  /*28e0*/  UMOV UR4, 0x400 ;  /* 0x0000040000047882 */ /* 0x000fe20000000000 */
[----:B------:R-:W-:Y:S01]  /*28f0*/  UMOV UR6, URZ ;  /* 0x000000ff00067c82 */ /* 0x000fe20008000000 */
[----:B------:R-:W-:-:S12]  /*2900*/  ULEA UR37, UR37, UR4, 0x18 ;  /* 0x0000000425257291 */ /* 0x000fd8000f8ec0ff */
.L_x_50:
[----:B------:R-:W-:Y:S02]  /*2910*/  LEA R0, R3, UR37, 0x3 ;  /* 0x0000002503007c11 */ /* 0x000fe4000f8e18ff */
[----:B------:R-:W-:-:S03]  /*2920*/  SHF.L.U32 R4, R8, 0x1f, RZ ;  /* 0x0000001f08047819 */ /* 0x000fc600000006ff */
[----:B------:R-:W-:Y:S01]  /*2930*/  VIADD R5, R0, 0xf0 ;  /* 0x000000f000057836 */ /* 0x000fe20000000000 */
[----:B------:R-:W1:Y:S02]  /*2940*/  SYNCS.PHASECHK.TRANS64.TRYWAIT P0, [R0+URZ+0xe0], R4 ;  /* 0x0000e004000075a7 */ /* 0x000e6400080011ff */
[----:B-1----:R-:W-:Y:S05]  /*2950*/  @!P0 BRA `(.L_x_47) ;  /* 0x0000006800288947 */ /* 0x002fea0003800000 */
.L_x_145:
[----:B------:R-:W-:Y:S01]  /*2960*/  ULEA UR5, UR6, UR37, 0x3 ;  /* 0x0000002506057291 */ /* 0x000fe2000f8e18ff */
[----:B-1----:R-:W-:Y:S01]  /*2970*/  PRMT R0, RZ, 0x654, R5 ;  /* 0x00000654ff007816 */ /* 0x002fe20000000005 */
[----:B------:R-:W-:Y:S01]  /*2980*/  @!P2 IMAD.MOV.U32 R4, RZ, RZ, 0x10 ;  /* 0x00000010ff04a424 */ /* 0x000fe200078e00ff */
[----:B------:R-:W-:Y:S01]  /*2990*/  SHF.L.U32 R5, R12, 0x1f, RZ ;  /* 0x0000001f0c057819 */ /* 0x000fe200000006ff */
[----:B------:R-:W-:Y:S01]  /*29a0*/  UIADD3 UR4, UPT, UPT, UR5, 0x80, URZ ;  /* 0x0000008005047890 */ /* 0x000fe2000fffe0ff */
[----:B------:R1:W-:Y:S05]  /*29b0*/  SYNCS.ARRIVE.TRANS64.RED.A1T0 RZ, [R0+URZ], RZ ;  /* 0x000000ff00ff79a7 */ /* 0x0003ea00081004ff */
[----:B------:R-:W-:Y:S01]  /*29c0*/  IMAD.U32 R6, RZ, RZ, UR4 ;  /* 0x00000004ff067e24 */ /* 0x000fe2000f8e00ff */
[----:B------:R-:W2:Y:S04]  /*29d0*/  SYNCS.PHASECHK.TRANS64.TRYWAIT P0, [UR5+0x90], R5 ;  /* 0x00009005ff0075a7 */ /* 0x000ea80008001105 */
[----:B------:R-:W-:Y:S01]  /*29e0*/  PRMT R6, R9, 0x654, R6 ;  /* 0x0000065409067816 */ /* 0x000fe20000000006 */
[----:B-12---:R-:W-:Y:S06]  /*29f0*/  @!P0 BRA `(.L_x_48) ;  /* 0x0000006800148947 */ /* 0x006fec0003800000 */
.L_x_147:
[----:B------:R-:W-:Y:S01]  /*2a00*/  ULEA UR4, UR6, UR37, 0x4 ;  /* 0x0000002506047291 */ /* 0x000fe2000f8e20ff */
[----:B------:R-:W-:Y:S01]  /*2a10*/  SEL R2, R6, R2, !P2 ;  /* 0x0000000206027207 */ /* 0x000fe20005000000 */
[----:B------:R-:W-:Y:S01]  /*2a20*/  UIADD3 UR5, UPT, UPT, UR5, 0x80, URZ ;  /* 0x0000008005057890 */ /* 0x000fe2000fffe0ff */
[----:B-1----:R-:W-:Y:S01]  /*2a30*/  LEA R0, R11, UR37, 0x3 ;  /* 0x000000250b007c11 */ /* 0x002fe2000f8e18ff */
[----:B------:R-:W-:Y:S01]  /*2a40*/  UIADD3 UR4, UPT, UPT, UR4, 0x110, URZ ;  /* 0x0000011004047890 */ /* 0x000fe2000fffe0ff */
[----:B------:R1:W-:Y:S01]  /*2a50*/  @!P2 SYNCS.ARRIVE.TRANS64.RED RZ, [R2+URZ], R4 ;  /* 0x0000000402ffa9a7 */ /* 0x0003e200080004ff */
[----:B------:R-:W-:Y:S01]  /*2a60*/  UIADD3 UR6, UPT, UPT, UR6, 0x1, URZ ;  /* 0x0000000106067890 */ /* 0x000fe2000fffe0ff */
[----:B------:R-:W-:-:S03]  /*2a70*/  VIADD R3, R3, 0x1 ;  /* 0x0000000103037836 */ /* 0x000fc60000000000 */
[----:B------:R-:W-:Y:S02]  /*2a80*/  UISETP.NE.AND UP0, UPT, UR6, 0x2, UPT ;  /* 0x000000020600788c */ /* 0x000fe4000bf05270 */
[----:B------:R-:W-:Y:S01]  /*2a90*/  ISETP.NE.AND P0, PT, R3, 0x2, PT ;  /* 0x000000020300780c */ /* 0x000fe20003f05270 */
[----:B------:R-:W-:Y:S06]  /*2aa0*/  UGETNEXTWORKID.BROADCAST [UR4], [UR5] ;  /* 0x00000000040073ca */ /* 0x000fec0008000100 */
[----:B------:R-:W-:Y:S02]  /*2ab0*/  USEL UR4, URZ, 0x1, UP0 ;  /* 0x00000001ff047887 */ /* 0x000fe40008000000 */
[----:B------:R-:W-:-:S04]  /*2ac0*/  USEL UR6, UR6, URZ, UP0 ;  /* 0x000000ff06067287 */ /* 0x000fc80008000000 */
[----:B------:R-:W-:Y:S02]  /*2ad0*/  LOP3.LUT R12, R12, UR4, RZ, 0x3c, !PT ;  /* 0x000000040c0c7c12 */ /* 0x000fe4000f8e3cff */
[----:B-1----:R-:W-:-:S04]  /*2ae0*/  SHF.L.U32 R4, R10, 0x1f, RZ ;  /* 0x0000001f0a047819 */ /* 0x002fc800000006ff */
[----:B------:R-:W1:Y:S02]  /*2af0*/  SYNCS.PHASECHK.TRANS64.TRYWAIT P1, [R0+URZ+0x80], R4 ;  /* 0x00008004000075a7 */ /* 0x000e6400080211ff */
[----:B-1----:R-:W-:Y:S05]  /*2b00*/  @!P1 BRA `(.L_x_49) ;  /* 0x0000006400e89947 */ /* 0x002fea0003800000 */
.L_x_148:
[----:B-1----:R-:W-:Y:S01]  /*2b10*/  LEA R4, R11, UR37, 0x4 ;  /* 0x000000250b047c11 */ /* 0x002fe2000f8e20ff */
[----:B------:R-:W-:Y:S01]  /*2b20*/  VIADD R0, R0, 0x90 ;  /* 0x0000009000007836 */ /* 0x000fe20000000000 */
[----:B------:R-:W-:Y:S01]  /*2b30*/  SEL R3, R3, RZ, P0 ;  /* 0x000000ff03037207 */ /* 0x000fe20000000000 */
[----:B------:R-:W-:-:S03]  /*2b40*/  VIADD R11, R11, 0x1 ;  /* 0x000000010b0b7836 */ /* 0x000fc60000000000 */
[----:B------:R-:W1:Y:S01]  /*2b50*/  LDS.128 R4, [R4+0x110] ;  /* 0x0001100004047984 */ /* 0x000e620000000c00 */
[----:B------:R-:W-:Y:S02]  /*2b60*/  PRMT R0, RZ, 0x654, R0 ;  /* 0x00000654ff007816 */ /* 0x000fe40000000000 */
[C---:B------:R-:W-:Y:S01]  /*2b70*/  ISETP.NE.AND P1, PT, R11.reuse, 0x2, PT ;  /* 0x000000020b00780c */ /* 0x040fe20003f25270 */
[----:B------:R-:W-:Y:S01]  /*2b80*/  @!PT LDS RZ, [RZ] ;  /* 0x00000000fffff984 */ /* 0x000fe20000000800 */
[----:B------:R-:W-:Y:S01]  /*2b90*/  @!PT LDS RZ, [RZ] ;  /* 0x00000000fffff984 */ /* 0x000fe20000000800 */
[----:B------:R-:W-:Y:S01]  /*2ba0*/  @!PT LDS RZ, [RZ] ;  /* 0x00000000fffff984 */ /* 0x000fe20000000800 */
[----:B------:R-:W-:Y:S01]  /*2bb0*/  @!PT LDS RZ, [RZ] ;  /* 0x00000000fffff984 */ /* 0x000fe20000000800 */
[----:B------:R2:W-:Y:S06]  /*2bc0*/  MEMBAR.ALL.CTA ;  /* 0x0000000000007992 */ /* 0x0005ec0000008000 */
[----:B--2---:R-:W2:Y:S01]  /*2bd0*/  FENCE.VIEW.ASYNC.S ;  /* 0x00000000000073c6 */ /* 0x004ea20000000000 */
[----:B------:R-:W-:Y:S01]  /*2be0*/  SEL R11, R11, RZ, P1 ;  /* 0x000000ff0b0b7207 */ /* 0x000fe20000800000 */
[----:B--2---:R2:W-:Y:S01]  /*2bf0*/  SYNCS.ARRIVE.TRANS64.RED.A1T0 RZ, [R0+URZ], RZ ;  /* 0x000000ff00ff79a7 */ /* 0x0045e200081004ff */
[----:B-1----:R-:W-:-:S02]  /*2c00*/  LOP3.LUT P3, RZ, R6, 0x1, RZ, 0xc0, !PT ;  /* 0x0000000106ff7812 */ /* 0x002fc4000786c0ff */
[----:B------:R-:W-:-:S04]  /*2c10*/  SEL R4, RZ, 0x1, P1 ;  /* 0x00000001ff047807 */ /* 0x000fc80000800000 */
[----:B------:R-:W-:Y:S02]  /*2c20*/  LOP3.LUT R10, R10, R4, RZ, 0x3c, !PT ;  /* 0x000000040a0a7212 */ /* 0x000fe400078e3cff */
[----:B--2---:R-:W-:-:S04]  /*2c30*/  SEL R0, RZ, 0x1, P0 ;  /* 0x00000001ff007807 */ /* 0x004fc80000000000 */
[----:B------:R-:W-:Y:S01]  /*2c40*/  LOP3.LUT R8, R8, R0, RZ, 0x3c, !PT ;  /* 0x0000000008087212 */ /* 0x000fe200078e3cff */
[----:B------:R-:W-:Y:S06]  /*2c50*/  @P3 BRA `(.L_x_50) ;  /* 0xfffffffc002c3947 */ /* 0x000fec000383ffff */
[----:B------:R-:W-:Y:S01]  /*2c60*/  ULEA UR5, UR6, UR37, 0x3 ;  /* 0x0000002506057291 */ /* 0x000fe2000f8e18ff */
[----:B------:R-:W-:-:S08]  /*2c70*/  SHF.L.U32 R2, R12, 0x1f, RZ ;  /* 0x0000001f0c027819 */ /* 0x000fd000000006ff */
[----:B------:R-:W1:Y:S02]  /*2c80*/  SYNCS.PHASECHK.TRANS64 P0, [UR5+0x90], R2 ;  /* 0x00009002ff0075a7 */ /* 0x000e640008001005 */
[----:B-1----:R-:W-:Y:S05]  /*2c90*/  @P0 BRA `(.L_x_51) ;  /* 0x0000000000080947 */ /* 0x002fea0003800000 */
[----:B------:R-:W1:Y:S02]  /*2ca0*/  SYNCS.PHASECHK.TRANS64.TRYWAIT P0, [UR5+0x90], R2 ;  /* 0x00009002ff0075a7 */ /* 0x000e640008001105 */
[----:B-1----:R-:W-:Y:S05]  /*2cb0*/  @!P0 BRA `(.L_x_52) ;  /* 0x0000006400908947 */ /* 0x002fea0003800000 */
.L_x_51:
[----:B------:R-:W-:-:S04]  /*2cc0*/  UIADD3 UR4, UPT, UPT, UR6, 0x1, URZ ;  /* 0x0000000106047890 */ /* 0x000fc8000fffe0ff */
[----:B------:R-:W-:-:S04]  /*2cd0*/  UISETP.NE.AND UP0, UPT, UR4, 0x2, UPT ;  /* 0x000000020400788c */ /* 0x000fc8000bf05270 */
[----:B------:R-:W-:Y:S02]  /*2ce0*/  USEL UR7, URZ, 0x1, UP0 ;  /* 0x00000001ff077887 */ /* 0x000fe40008000000 */
[----:B------:R-:W-:-:S04]  /*2cf0*/  USEL UR4, UR4, URZ, UP0 ;  /* 0x000000ff04047287 */ /* 0x000fc80008000000 */
[----:B------:R-:W-:Y:S01]  /*2d00*/  ULEA UR4, UR4, UR37, 0x3 ;  /* 0x0000002504047291 */ /* 0x000fe2000f8e18ff */
[----:B-1----:R-:W-:-:S04]  /*2d10*/  LOP3.LUT R2, R12, UR7, RZ, 0x3c, !PT ;  /* 0x000000070c027c12 */ /* 0x002fc8000f8e3cff */
[----:B------:R-:W-:-:S04]  /*2d20*/  SHF.L.U32 R0, R2, 0x1f, RZ ;  /* 0x0000001f02007819 */ /* 0x000fc800000006ff */
[----:B------:R-:W1:Y:S02]  /*2d30*/  SYNCS.PHASECHK.TRANS64 P0, [UR4+0x90], R0 ;  /* 0x00009000ff0075a7 */ /* 0x000e640008001004 */
[----:B-1----:R-:W-:Y:S05]  /*2d40*/  @P0 EXIT ;  /* 0x000000000000094d */ /* 0x002fea0003800000 */
[----:B------:R-:W-:Y:S02]  /*2d50*/  SHF.L.U32 R2, R2, 0x1f, RZ ;  /* 0x0000001f02027819 */ /* 0x000fe400000006ff */
[----:B------:R-:W-:-:S07]  /*2d60*/  MOV R0, UR4 ;  /* 0x0000000400007c02 */ /* 0x000fce0008000f00 */
.L_x_53:
[----:B-1----:R1:W2:Y:S02]  /*2d70*/  SYNCS.PHASECHK.TRANS64.TRYWAIT P0, [R0+URZ+0x90], R2 ;  /* 0x00009002000075a7 */ /* 0x0022a400080011ff */
[----:B--2---:R-:W-:Y:S05]  /*2d80*/  @!P0 NANOSLEEP.SYNCS 0x989680 ;  /* 0x009896800000895d */ /* 0x004fea0003900000 */
[----:B------:R-:W2:Y:S02]  /*2d90*/  @!P0 SYNCS.PHASECHK.TRANS64 P0, [R0+URZ+0x90], R2 ;  /* 0x00009002000085a7 */ /* 0x000ea400080010ff */
[----:B--2---:R-:W-:Y:S05]  /*2da0*/  @P0 EXIT ;  /* 0x000000000000094d */ /* 0x004fea0003800000 */
[----:B------:R-:W-:Y:S05]  /*2db0*/  BRA `(.L_x_53) ;  /* 0xfffffffc00ec7947 */ /* 0x000fea000383ffff */
.L_x_46:
[----:B------:R-:W-:Y:S05]  /*2dc0*/  BRA.U UP3, `(.L_x_54) ;  /* 0x0000000d03bc7547 */ /* 0x000fea000b800000 */
[----:B------:R-:W-:Y:S01]  /*2dd0*/  UMOV UR4, 0x40 ;  /* 0x0000004000047882 */ /* 0x000fe20000000000 */
[----:B------:R-:W-:Y:S01]  /*2de0*/  NOP ;  /* 0x0000000000007918 */ /* 0x000fe20000000000 */
[----:B------:R-:W-:Y:S01]  /*2df0*/  ULEA UR4, UR37, UR4, 0x18 ;  /* 0x0000000425047291 */ /* 0x000fe2000f8ec0ff */
[----:B------:R-:W-:Y:S02]  /*2e00*/  UMOV UR5, 0x400 ;  /* 0x0000040000057882 */ /* 0x000fe40000000000 */
[----:B------:R-:W-:-:S06]  /*2e10*/  ULEA UR37, UR37, UR5, 0x18 ;  /* 0x0000000525257291 */ /* 0x000fcc000f8ec0ff */
[----:B------:R-:W1:Y:S02]  /*2e20*/  LDS.U8 R2, [UR4+0x1c] ;  /* 0x00001c04ff027984 */ /* 0x000e640008000000 */
[----:B-1----:R-:W-:-:S13]  /*2e30*/  ISETP.NE.AND P0, PT, R2, RZ, PT ;  /* 0x000000ff0200720c */ /* 0x002fda0003f05270 */
[----:B------:R-:W-:Y:S05]  /*2e40*/  @P0 BRA `(.L_x_55) ;  /* 0x0000000000580947 */ /* 0x000fea0003800000 */
[----:B------:R-:W-:-:S13]  /*2e50*/  ELECT P0, URZ, PT ;  /* 0x0000000000ff782f */ /* 0x000fda0003800000 */
[----:B------:R-:W-:Y:S05]  /*2e60*/  @!P0 BRA `(.L_x_56) ;  /* 0x0000000000608947 */ /* 0x000fea0003800000 */
[----:B------:R-:W-:Y:S01]  /*2e70*/  UMOV UR5, 0x10 ;  /* 0x0000001000057882 */ /* 0x000fe20000000000 */
[----:B------:R-:W-:Y:S01]  /*2e80*/  HFMA2 R2, -RZ, RZ, 0, 5.9604644775390625e-08 ;  /* 0x00000001ff027431 */ /* 0x000fe200000001ff */
[----:B------:R-:W-:-:S03]  /*2e90*/  MOV R3, 0xffff ;  /* 0x0000ffff00037802 */ /* 0x000fc60000000f00 */
[----:B------:R-:W-:Y:S04]  /*2ea0*/  DEPBAR.LE SB1, 0x36 ;  /* 0x00009d800000791a */ /* 0x000fe80000000000 */
[----:B------:R-:W1:Y:S02]  /*2eb0*/  UTCATOMSWS.FIND_AND_SET.ALIGN UP0, UR5, UR5 ;  /* 0x00000005000575e3 */ /* 0x000e640008000800 */
[----:B-1----:R-:W-:Y:S01]  /*2ec0*/  MOV R4, UR5 ;  /* 0x0000000500047c02 */ /* 0x002fe20008000f00 */
[----:B------:R-:W-:Y:S06]  /*2ed0*/  BRA.U UP0, `(.L_x_57) ;  /* 0x0000000100187547 */ /* 0x000fec000b800000 */
.L_x_58:
[----:B------:R-:W-:Y:S05]  /*2ee0*/  NANOSLEEP 0x64 ;  /* 0x000000640000795d */ /* 0x000fea0003800000 */
[----:B------:R-:W-:-:S05]  /*2ef0*/  UMOV UR5, 0x10 ;  /* 0x0000001000057882 */ /* 0x000fca0000000000 */
[----:B------:R-:W-:Y:S04]  /*2f00*/  DEPBAR.LE SB1, 0x36 ;  /* 0x00009d800000791a */ /* 0x000fe80000000000 */
[----:B------:R-:W1:Y:S02]  /*2f10*/  UTCATOMSWS.FIND_AND_SET.ALIGN UP0, UR5, UR5 ;  /* 0x00000005000575e3 */ /* 0x000e640008000800 */
[----:B-1----:R-:W-:Y:S01]  /*2f20*/  MOV R4, UR5 ;  /* 0x0000000500047c02 */ /* 0x002fe20008000f00 */
[----:B------:R-:W-:Y:S05]  /*2f30*/  BRA.U !UP0, `(.L_x_58) ;  /* 0xfffffffd08e87547 */ /* 0x000fea000b83ffff */
.L_x_57:
[-C--:B------:R-:W-:Y:S02]  /*2f40*/  SHF.L.U32 R3, R3, R4.reuse, RZ ;  /* 0x0000000403037219 */ /* 0x080fe400000006ff */
[----:B------:R-:W-:Y:S01]  /*2f50*/  SHF.L.U32 R2, R2, R4, RZ ;  /* 0x0000000402027219 */ /* 0x000fe200000006ff */
[----:B------:R-:W-:Y:S02]  /*2f60*/  IMAD.SHL.U32 R4, R4, 0x20, RZ ;  /* 0x0000002004047824 */ /* 0x000fe400078e00ff */
[----:B------:R1:W-:Y:S04]  /*2f70*/  ATOMS.OR RZ, [UR4+0x14], R3 ;  /* 0x00001403ffff798c */ /* 0x0003e8000b000004 */
[----:B------:R1:W-:Y:S04]  /*2f80*/  ATOMS.OR RZ, [UR4+0x18], R2 ;  /* 0x00001802ffff798c */ /* 0x0003e8000b000004 */
[----:B------:R1:W-:Y:S01]  /*2f90*/  STS [UR37+0x130], R4 ;  /* 0x00013004ff007988 */ /* 0x0003e20008000825 */
[----:B------:R-:W-:Y:S05]  /*2fa0*/  BRA `(.L_x_56) ;  /* 0x0000000000107947 */ /* 0x000fea0003800000 */
.L_x_55:
[----:B------:R-:W-:-:S05]  /*2fb0*/  MOV R2, 0xffffffff ;  /* 0xffffffff00027802 */ /* 0x000fca0000000f00 */
[----:B------:R1:W-:Y:S02]  /*2fc0*/  STS [UR37+0x130], R2 ;  /* 0x00013002ff007988 */ /* 0x0003e40008000825 */
[----:B-1----:R-:W-:Y:S02]  /*2fd0*/  MOV R2, 0x2ff0 ;  /* 0x00002ff000027802 */ /* 0x002fe40000000f00 */
[----:B-----5:R-:W-:Y:S05]  /*2fe0*/  CALL.REL.NOINC `($__internal_1_$__cuda_sm10x_tcgen05_guardrail_trap_phase_invalid_during_alloc) ;  /* 0x0000006800dc7944 */ /* 0x020fea0003c00000 */
.L_x_56:
[----:B------:R-:W-:Y:S05]  /*2ff0*/  WARPSYNC.ALL ;  /* 0x0000000000007948 */ /* 0x000fea0003800000 */
[----:B------:R-:W2:Y:S01]  /*3000*/  S2UR UR5, SR_CgaCtaId ;  /* 0x00000000000579c3 */ /* 0x000ea20000008800 */
[----:B------:R-:W-:Y:S01]  /*3010*/  UMOV UR4, 0x400 ;  /* 0x0000040000047882 */ /* 0x000fe20000000000 */
[----:B------:R-:W-:-:S06]  /*3020*/  NOP ;  /* 0x0000000000007918 */ /* 0x000fcc0000000000 */
[----:B------:R-:W-:Y:S06]  /*3030*/  BAR.ARV 0x6, 0xa0 ;  /* 0x0182800000007b1d */ /* 0x000fec0000002000 */
[----:B------:R-:W3:Y:S01]  /*3040*/  LDCU UR7, c[0x0][0x38c] ;  /* 0x00007180ff0777ac */ /* 0x000ee20008000800 */
[----:B------:R-:W-:Y:S01]  /*3050*/  LOP3.LUT R0, R0, 0xffff, RZ, 0xc0, !PT ;  /* 0x0000ffff00007812 */ /* 0x000fe200078ec0ff */
[----:B------:R-:W-:Y:S01]  /*3060*/  IMAD.MOV.U32 R11, RZ, RZ, 0x1 ;  /* 0x00000001ff0b7424 */ /* 0x000fe200078e00ff */
[----:B------:R-:W-:Y:S01]  /*3070*/  CS2R R8, SRZ ;  /* 0x0000000000087805 */ /* 0x000fe2000001ff00 */
[----:B------:R-:W4:Y:S01]  /*3080*/  LDCU UR6, c[0x0][0x38c] ;  /* 0x00007180ff0677ac */ /* 0x000f220008000800 */
[----:B------:R-:W-:Y:S01]  /*3090*/  R2UR UR9, R0 ;  /* 0x00000000000972ca */ /* 0x000fe200000e0000 */
[----:B------:R-:W-:Y:S01]  /*30a0*/  IMAD.MOV.U32 R10, RZ, RZ, RZ ;  /* 0x000000ffff0a7224 */ /* 0x000fe200078e00ff */
[----:B------:R-:W-:Y:S01]  /*30b0*/  UMOV UR16, URZ ;  /* 0x000000ff00107c82 */ /* 0x000fe20008000000 */
[----:B------:R-:W-:Y:S01]  /*30c0*/  UMOV UR15, URZ ;  /* 0x000000ff000f7c82 */ /* 0x000fe20008000000 */
[----:B--2---:R-:W-:Y:S01]  /*30d0*/  ULEA UR5, UR5, UR4, 0x18 ;  /* 0x0000000405057291 */ /* 0x004fe2000f8ec0ff */
[----:B------:R-:W-:Y:S01]  /*30e0*/  UMOV UR24, 0x0 ;  /* 0x0000000000187882 */ /* 0x000fe20000000000 */
[----:B------:R-:W-:-:S02]  /*30f0*/  UMOV UR25, 0x8218010 ;  /* 0x0821801000197882 */ /* 0x000fc40000000000 */
[----:B------:R-:W-:Y:S02]  /*3100*/  UIADD3 UR11, UPT, UPT, UR5, 0x8400, URZ ;  /* 0x00008400050b7890 */ /* 0x000fe4000fffe0ff */
[----:B------:R-:W-:Y:S02]  /*3110*/  UIADD3 UR12, UPT, UPT, UR5, 0x14400, URZ ;  /* 0x00014400050c7890 */ /* 0x000fe4000fffe0ff */
[----:B---3--:R-:W-:Y:S01]  /*3120*/  UIADD3 UR7, UPT, UPT, UR7, 0x3f, URZ ;  /* 0x0000003f07077890 */ /* 0x008fe2000fffe0ff */
[----:B-1----:R-:W1:Y:S01]  /*3130*/  LDS R2, [UR5+0x130] ;  /* 0x00013005ff027984 */ /* 0x002e620008000800 */
[----:B------:R-:W-:Y:S02]  /*3140*/  USHF.R.U32.HI UR11, URZ, 0x4, UR11 ;  /* 0x00000004ff0b7899 */ /* 0x000fe4000801160b */
[----:B------:R-:W-:Y:S02]  /*3150*/  USHF.R.S32.HI UR4, URZ, 0x1f, UR7 ;  /* 0x0000001fff047899 */ /* 0x000fe40008011407 */
[----:B------:R-:W-:-:S02]  /*3160*/  USHF.R.U32.HI UR12, URZ, 0x4, UR12 ;  /* 0x00000004ff0c7899 */ /* 0x000fc4000801160c */
[----:B------:R-:W-:Y:S02]  /*3170*/  ULEA.HI UR4, UR4, UR7, URZ, 0x6 ;  /* 0x0000000704047291 */ /* 0x000fe4000f8f30ff */
[----:B------:R-:W-:Y:S02]  /*3180*/  ULOP3.LUT UR11, UR11, 0x3fff, URZ, 0xc0, !UPT ;  /* 0x00003fff0b0b7892 */ /* 0x000fe4000f8ec0ff */
[----:B------:R-:W-:Y:S02]  /*3190*/  USHF.R.S32.HI UR4, URZ, 0x6, UR4 ;  /* 0x00000006ff047899 */ /* 0x000fe40008011404 */
[----:B------:R-:W-:Y:S02]  /*31a0*/  ULOP3.LUT UR12, UR12, 0x3fff, URZ, 0xc0, !UPT ;  /* 0x00003fff0c0c7892 */ /* 0x000fe4000f8ec0ff */
[----:B------:R-:W-:Y:S01]  /*31b0*/  UISETP.LT.AND UP0, UPT, UR4, 0x1, UPT ;  /* 0x000000010400788c */ /* 0x000fe2000bf01270 */
[----:B------:R-:W-:Y:S01]  /*31c0*/  UMOV UR22, 0x0 ;  /* 0x0000000000167882 */ /* 0x000fe20000000000 */
[----:B------:R-:W-:-:S02]  /*31d0*/  UMOV UR23, 0x8218010 ;  /* 0x0821801000177882 */ /* 0x000fc40000000000 */
[----:B------:R-:W-:Y:S02]  /*31e0*/  USEL UR10, UR4, 0x1, !UP0 ;  /* 0x00000001040a7887 */ /* 0x000fe4000c000000 */
[----:B------:R-:W-:Y:S02]  /*31f0*/  ULOP3.LUT UR11, UR11, 0x2000000, URZ, 0xfc, !UPT ;  /* 0x020000000b0b7892 */ /* 0x000fe4000f8efcff */
[----:B------:R-:W-:Y:S02]  /*3200*/  ULOP3.LUT UR12, UR12, 0x2000000, URZ, 0xfc, !UPT ;  /* 0x020000000c0c7892 */ /* 0x000fe4000f8efcff */
[----:B------:R-:W-:Y:S02]  /*3210*/  UIADD3 UR10, UPT, UPT, -UR10, URZ, URZ ;  /* 0x000000ff0a0a7290 */ /* 0x000fe4000fffe1ff */
[----:B----4-:R-:W-:Y:S01]  /*3220*/  UISETP.GE.AND UP3, UPT, UR6, 0x1, UPT ;  /* 0x000000010600788c */ /* 0x010fe2000bf66270 */
[----:B------:R-:W-:Y:S01]  /*3230*/  UMOV UR20, 0x0 ;  /* 0x0000000000147882 */ /* 0x000fe20000000000 */
[----:B------:R-:W-:Y:S01]  /*3240*/  UMOV UR21, 0x8218010 ;  /* 0x0821801000157882 */ /* 0x000fe20000000000 */
[----:B------:R-:W-:Y:S01]  /*3250*/  UMOV UR18, 0x0 ;  /* 0x0000000000127882 */ /* 0x000fe20000000000 */
[----:B------:R-:W-:Y:S01]  /*3260*/  UMOV UR19, 0x8218010 ;  /* 0x0821801000137882 */ /* 0x000fe20000000000 */
[----:B-1----:R-:W-:-:S15]  /*3270*/  R2UR UR17, R2 ;  /* 0x00000000021172ca */ /* 0x002fde00000e0000 */
.L_x_65:
[----:B------:R-:W-:Y:S02]  /*3280*/  LEA R0, R10, UR5, 0x3 ;  /* 0x000000050a007c11 */ /* 0x000fe4000f8e18ff */
[----:B------:R-:W-:Y:S02]  /*3290*/  SHF.L.U32 R2, R9, 0x1f, RZ ;  /* 0x0000001f09027819 */ /* 0x000fe400000006ff */
[----:B------:R-:W-:Y:S01]  /*32a0*/  PLOP3.LUT P0, PT, PT, PT, UP3, 0x80, 0x8 ;  /* 0x000000000008781c */ /* 0x000fe20003f0f038 */
[----:B------:R-:W-:Y:S01]  /*32b0*/  VIADD R3, R0, 0x90 ;  /* 0x0000009000037836 */ /* 0x000fe20000000000 */
[----:B-1----:R-:W1:Y:S02]  /*32c0*/  SYNCS.PHASECHK.TRANS64.TRYWAIT P1, [R0+URZ+0x80], R2 ;  /* 0x00008002000075a7 */ /* 0x002e6400080211ff */
[----:B-1-3--:R-:W-:Y:S09]  /*32d0*/  @!P1 BRA `(.L_x_59) ;  /* 0x0000006000209947 */ /* 0x00aff20003800000 */
.L_x_150:
[----:B------:R-:W-:Y:S01]  /*32e0*/  LEA R4, R10, UR5, 0x4 ;  /* 0x000000050a047c11 */ /* 0x000fe2000f8e20ff */
[----:B------:R-:W-:Y:S01]  /*32f0*/  @UP3 ULEA UR6, UR15, UR5, 0x3 ;  /* 0x000000050f063291 */ /* 0x000fe2000f8e18ff */
[----:B------:R-:W-:Y:S01]  /*3300*/  PLOP3.LUT P2, PT, PT, PT, PT, 0x80, 0x8 ;  /* 0x000000000008781c */ /* 0x000fe20003f4f070 */
[----:B------:R-:W-:Y:S01]  /*3310*/  ULEA UR7, UR16, UR5, 0x3 ;  /* 0x0000000510077291 */ /* 0x000fe2000f8e18ff */
[----:B------:R-:W-:Y:S01]  /*3320*/  PRMT R3, RZ, 0x654, R3 ;  /* 0x00000654ff037816 */ /* 0x000fe20000000003 */
[----:B------:R-:W-:Y:S01]  /*3330*/  ULEA UR8, UR16, UR17, 0x7 ;  /* 0x0000001110087291 */ /* 0x000fe2000f8e38ff */
[----:B------:R-:W2:Y:S01]  /*3340*/  LDS.128 R4, [R4+0x110] ;  /* 0x0001100004047984 */ /* 0x000ea20000000c00 */
[----:B-1----:R-:W-:Y:S02]  /*3350*/  @P0 SHF.L.U32 R2, R8, 0x1f, RZ ;  /* 0x0000001f08020819 */ /* 0x002fe400000006ff */
[----:B------:R-:W-:Y:S01]  /*3360*/  SHF.L.U32 R0, R11, 0x1f, RZ ;  /* 0x0000001f0b007819 */ /* 0x000fe200000006ff */
[----:B------:R-:W-:Y:S01]  /*3370*/  @!PT LDS RZ, [RZ] ;  /* 0x00000000fffff984 */ /* 0x000fe20000000800 */
[----:B------:R-:W-:Y:S01]  /*3380*/  @!PT LDS RZ, [RZ] ;  /* 0x00000000fffff984 */ /* 0x000fe20000000800 */
[----:B------:R-:W-:Y:S01]  /*3390*/  @!PT LDS RZ, [RZ] ;  /* 0x00000000fffff984 */ /* 0x000fe20000000800 */
[----:B------:R-:W-:Y:S01]  /*33a0*/  @!PT LDS RZ, [RZ] ;  /* 0x00000000fffff984 */ /* 0x000fe20000000800 */
[----:B------:R1:W-:Y:S06]  /*33b0*/  MEMBAR.ALL.CTA ;  /* 0x0000000000007992 */ /* 0x0003ec0000008000 */
[----:B-1----:R-:W1:Y:S02]  /*33c0*/  FENCE.VIEW.ASYNC.S ;  /* 0x00000000000073c6 */ /* 0x002e640000000000 */
[----:B-1----:R1:W-:Y:S01]  /*33d0*/  SYNCS.ARRIVE.TRANS64.RED.A1T0 RZ, [R3+URZ], RZ ;  /* 0x000000ff03ff79a7 */ /* 0x0023e200081004ff */
[----:B------:R1:W3:Y:S01]  /*33e0*/  @P0 SYNCS.PHASECHK.TRANS64.TRYWAIT P2, [UR6], R2 ;  /* 0x00000002ff0005a7 */ /* 0x0002e20008041106 */
[----:B--2---:R-:W-:Y:S01]  /*33f0*/  LOP3.LUT P1, RZ, R6, 0x1, RZ, 0xc0, !PT ;  /* 0x0000000106ff7812 */ /* 0x004fe2000782c0ff */
[----:B------:R-:W2:Y:S02]  /*3400*/  SYNCS.PHASECHK.TRANS64.TRYWAIT P0, [UR7+0xc0], R0 ;  /* 0x0000c000ff0075a7 */ /* 0x000ea40008001107 */
[----:B-123--:R-:W-:Y:S10]  /*3410*/  @!P0 BRA `(.L_x_60) ;  /* 0x0000005c00e48947 */ /* 0x00eff40003800000 */
.L_x_152:
[----:B------:R-:W-:Y:S01]  /*3420*/  IADD3 R10, PT, PT, R10, 0x1, RZ ;  /* 0x000000010a0a7810 */ /* 0x000fe20007ffe0ff */
[----:B------:R-:W-:Y:S06]  /*3430*/  BRA.U !UP3, `(.L_x_61) ;  /* 0x000000010bc07547 */ /* 0x000fec000b800000 */
[----:B------:R-:W-:Y:S01]  /*3440*/  UPLOP3.LUT UP4, UPT, UPT, UPT, UPT, 0x40, 0x4 ;  /* 0x000000000004789c */ /* 0x000fe20003f8e870 */
[----:B------:R-:W-:Y:S01]  /*3450*/  UMOV UR14, UR10 ;  /* 0x0000000a000e7c82 */ /* 0x000fe20008000000 */
[----:B------:R-:W-:Y:S01]  /*3460*/  UMOV UR13, UR4 ;  /* 0x00000004000d7c82 */ /* 0x000fe20008000000 */
[----:B------:R-:W-:-:S08]  /*3470*/  UMOV UR42, UR15 ;  /* 0x0000000f002a7c82 */ /* 0x000fd00008000000 */
.L_x_64:
[----:B------:R-:W-:Y:S02]  /*3480*/  UIADD3 UR14, UPT, UPT, UR14, 0x1, URZ ;  /* 0x000000010e0e7890 */ /* 0x000fe4000fffe0ff */
[----:B--2---:R-:W-:Y:S02]  /*3490*/  ULEA UR6, UR42, UR5, 0x3 ;  /* 0x000000052a067291 */ /* 0x004fe4000f8e18ff */
[----:B------:R-:W-:Y:S01]  /*34a0*/  UISETP.NE.AND UP0, UPT, UR14, URZ, UPT ;  /* 0x000000ff0e00728c */ /* 0x000fe2000bf05270 */
[----:B---3--:R-:W-:Y:S10]  /*34b0*/  @P2 BRA `(.L_x_62) ;  /* 0x00000000000c2947 */ /* 0x008ff40003800000 */
[----:B-1----:R-:W-:Y:S04]  /*34c0*/  SHF.L.U32 R2, R8, 0x1f, RZ ;  /* 0x0000001f08027819 */ /* 0x002fe800000006ff */
[----:B------:R-:W1:Y:S02]  /*34d0*/  SYNCS.PHASECHK.TRANS64.TRYWAIT P0, [UR6], R2 ;  /* 0x00000002ff0075a7 */ /* 0x000e640008001106 */
[----:B-1----:R-:W-:Y:S05]  /*34e0*/  @!P0 BRA `(.L_x_63) ;  /* 0x0000005c00c88947 */ /* 0x002fea0003800000 */
.L_x_62:
[----:B------:R-:W-:Y:S01]  /*34f0*/  UISETP.NE.AND UP1, UPT, UR13, 0x1, UPT ;  /* 0x000000010d00788c */ /* 0x000fe2000bf25270 */
[----:B------:R-:W-:Y:S01]  /*3500*/  PLOP3.LUT P2, PT, PT, PT, PT, 0x80, 0x8 ;  /* 0x000000000008781c */ /* 0x000fe20003f4f070 */
[----:B------:R-:W-:Y:S02]  /*3510*/  UIADD3 UR15, UPT, UPT, UR42, 0x1, URZ ;  /* 0x000000012a0f7890 */ /* 0x000fe4000fffe0ff */
[----:B------:R-:W-:Y:S02]  /*3520*/  ULEA UR28, UR42, UR12, 0xa ;  /* 0x0000000c2a1c7291 */ /* 0x000fe4000f8e50ff */
[----:B------:R-:W-:Y:S01]  /*3530*/  UISETP.NE.AND UP2, UPT, UR15, 0x3, UPT ;  /* 0x000000030f00788c */ /* 0x000fe2000bf45270 */
[----:B------:R-:W-:Y:S01]  /*3540*/  PLOP3.LUT P0, PT, PT, PT, UP1, 0x80, 0x8 ;  /* 0x000000000008781c */ /* 0x000fe20003f0f018 */
[----:B------:R-:W-:Y:S02]  /*3550*/  UIADD3 UR40, UPT, UPT, UR28, 0x80, URZ ;  /* 0x000000801c287890 */ /* 0x000fe4000fffe0ff */
[----:B------:R-:W-:Y:S02]  /*3560*/  USEL UR27, URZ, 0x1, UP2 ;  /* 0x00000001ff1b7887 */ /* 0x000fe40009000000 */
[----:B------:R-:W-:Y:S02]  /*3570*/  USEL UR15, UR15, URZ, UP2 ;  /* 0x000000ff0f0f7287 */ /* 0x000fe40009000000 */
[----:B------:R-:W-:Y:S02]  /*3580*/  UIADD3 UR36, UPT, UPT, UR28, 0x100, URZ ;  /* 0x000001001c247890 */ /* 0x000fe4000fffe0ff */
[----:B------:R-:W-:Y:S01]  /*3590*/  @UP1 ULEA UR26, UR15, UR5, 0x3 ;  /* 0x000000050f1a1291 */ /* 0x000fe2000f8e18ff */
[----:B------:R-:W-:Y:S01]  /*35a0*/  LOP3.LUT R8, R8, UR27, RZ, 0x3c, !PT ;  /* 0x0000001b08087c12 */ /* 0x000fe2000f8e3cff */
[----:B------:R-:W-:Y:S02]  /*35b0*/  UIADD3 UR32, UPT, UPT, UR28, 0x180, URZ ;  /* 0x000001801c207890 */ /* 0x000fe4000fffe0ff */
[----:B------:R-:W-:Y:S01]  /*35c0*/  UIADD3 UR6, UPT, UPT, UR6, 0x18, URZ ;  /* 0x0000001806067890 */ /* 0x000fe2000fffe0ff */
[----:B-1----:R-:W-:Y:S01]  /*35d0*/  @P0 SHF.L.U32 R0, R8, 0x1f, RZ ;  /* 0x0000001f08000819 */ /* 0x002fe200000006ff */
[----:B------:R-:W-:Y:S01]  /*35e0*/  UIADD3 UR13, UPT, UPT, UR13, -0x1, URZ ;  /* 0xffffffff0d0d7890 */ /* 0x000fe2000fffe0ff */
[----:B------:R-:W-:Y:S02]  /*35f0*/  UMOV UR29, 0x40004040 ;  /* 0x40004040001d7882 */ /* 0x000fe40000000000 */
[----:B------:R2:W3:Y:S01]  /*3600*/  @P0 SYNCS.PHASECHK.TRANS64.TRYWAIT P2, [UR26], R0 ;  /* 0x00000000ff0005a7 */ /* 0x0004e2000804111a */
[----:B------:R-:W-:Y:S01]  /*3610*/  ULEA UR26, UR42, UR11, 0xa ;  /* 0x0000000b2a1a7291 */ /* 0x000fe2000f8e50ff */
[----:B------:R-:W-:Y:S01]  /*3620*/  UMOV UR27, 0x40004040 ;  /* 0x40004040001b7882 */ /* 0x000fe20000000000 */
[----:B------:R-:W-:Y:S02]  /*3630*/  UMOV UR41, 0x40004040 ;  /* 0x4000404000297882 */ /* 0x000fe40000000000 */
[----:B------:R-:W-:Y:S02]  /*3640*/  UIADD3 UR38, UPT, UPT, UR26, 0x80, URZ ;  /* 0x000000801a267890 */ /* 0x000fe4000fffe0ff */
[----:B------:R-:W-:Y:S02]  /*3650*/  UIADD3 UR34, UPT, UPT, UR26, 0x100, URZ ;  /* 0x000001001a227890 */ /* 0x000fe4000fffe0ff */
[----:B------:R-:W-:Y:S01]  /*3660*/  UIADD3 UR30, UPT, UPT, UR26, 0x180, URZ ;  /* 0x000001801a1e7890 */ /* 0x000fe2000fffe0ff */
[----:B------:R2:W-:Y:S01]  /*3670*/  UTCHMMA gdesc[UR26], gdesc[UR28], tmem[UR8], tmem[UR24], idesc[UR25], UP4 ;  /* 0x00ff181c1a0075ea */ /* 0x0005e2000a000008 */
[----:B------:R-:W-:Y:S01]  /*3680*/  UPLOP3.LUT UP4, UPT, UPT, UPT, UPT, 0x80, 0x8 ;  /* 0x000000000008789c */ /* 0x000fe20003f8f070 */
[----:B------:R-:W-:Y:S01]  /*3690*/  UMOV UR39, 0x40004040 ;  /* 0x4000404000277882 */ /* 0x000fe20000000000 */
[----:B------:R-:W-:Y:S01]  /*36a0*/  UMOV UR37, 0x40004040 ;  /* 0x4000404000257882 */ /* 0x000fe20000000000 */
[----:B------:R2:W-:Y:S01]  /*36b0*/  UTCHMMA gdesc[UR38], gdesc[UR40], tmem[UR8], tmem[UR22], idesc[UR23], UPT ;  /* 0x00ff1628260075ea */ /* 0x0005e2000b800008 */
[----:B------:R-:W-:Y:S01]  /*36c0*/  UMOV UR35, 0x40004040 ;  /* 0x4000404000237882 */ /* 0x000fe20000000000 */
[----:B------:R-:W-:Y:S01]  /*36d0*/  UMOV UR33, 0x40004040 ;  /* 0x4000404000217882 */ /* 0x000fe20000000000 */
[----:B------:R-:W-:Y:S01]  /*36e0*/  UMOV UR31, 0x40004040 ;  /* 0x40004040001f7882 */ /* 0x000fe20000000000 */
[----:B------:R2:W-:Y:S01]  /*36f0*/  UTCHMMA gdesc[UR34], gdesc[UR36], tmem[UR8], tmem[UR20], idesc[UR21], UPT ;  /* 0x00ff1424220075ea */ /* 0x0005e2000b800008 */
[----:B------:R2:W-:Y:S01]  /*3700*/  UTCHMMA gdesc[UR30], gdesc[UR32], tmem[UR8], tmem[UR18], idesc[UR19], UPT ;  /* 0x00ff12201e0075ea */ /* 0x0005e2000b800008 */
[----:B------:R2:W-:Y:S01]  /*3710*/  UTCBAR.MULTICAST [UR6], URZ, UR9 ;  /* 0x000000ff060073e9 */ /* 0x0005e20008000809 */
[----:B------:R-:W-:Y:S01]  /*3720*/  UMOV UR42, UR15 ;  /* 0x0000000f002a7c82 */ /* 0x000fe20008000000 */
[----:B------:R-:W-:Y:S05]  /*3730*/  BRA.U UP0, `(.L_x_64) ;  /* 0xfffffffd00507547 */ /* 0x000fea000b83ffff */
.L_x_61:
[----:B------:R-:W-:Y:S01]  /*3740*/  UIADD3 UR16, UPT, UPT, UR16, 0x1, URZ ;  /* 0x0000000110107890 */ /* 0x000fe2000fffe0ff */
[C---:B------:R-:W-:Y:S01]  /*3750*/  ISETP.NE.AND P0, PT, R10.reuse, 0x2, PT ;  /* 0x000000020a00780c */ /* 0x040fe20003f05270 */
[----:B------:R-:W-:Y:S02]  /*3760*/  UIADD3 UR7, UPT, UPT, UR7, 0xa0, URZ ;  /* 0x000000a007077890 */ /* 0x000fe4000fffe0ff */
[----:B------:R-:W-:Y:S01]  /*3770*/  UISETP.NE.AND UP0, UPT, UR16, 0x4, UPT ;  /* 0x000000041000788c */ /* 0x000fe2000bf05270 */
[----:B-12---:R-:W-:Y:S02]  /*3780*/  SEL R0, RZ, 0x1, P0 ;  /* 0x00000001ff007807 */ /* 0x006fe40000000000 */
[----:B------:R-:W-:Y:S01]  /*3790*/  SEL R10, R10, RZ, P0 ;  /* 0x000000ff0a0a7207 */ /* 0x000fe20000000000 */
[----:B------:R-:W-:Y:S01]  /*37a0*/  USEL UR6, URZ, 0x1, UP0 ;  /* 0x00000001ff067887 */ /* 0x000fe20008000000 */
[----:B------:R-:W-:Y:S01]  /*37b0*/  LOP3.LUT R9, R9, R0, RZ, 0x3c, !PT ;  /* 0x0000000009097212 */ /* 0x000fe200078e3cff */
[----:B------:R-:W-:Y:S01]  /*37c0*/  USEL UR16, UR16, URZ, UP0 ;  /* 0x000000ff10107287 */ /* 0x000fe20008000000 */
[----:B------:R1:W-:Y:S03]  /*37d0*/  UTCBAR [UR7], URZ ;  /* 0x000000ff070073e9 */ /* 0x0003e600080000ff */
[----:B------:R-:W-:Y:S01]  /*37e0*/  LOP3.LUT R11, R11, UR6, RZ, 0x3c, !PT ;  /* 0x000000060b0b7c12 */ /* 0x000fe2000f8e3cff */
[----:B------:R-:W-:Y:S07]  /*37f0*/  @P1 BRA `(.L_x_65) ;  /* 0xfffffff800a01947 */ /* 0x000fee000383ffff */
[----:B------:R-:W2:Y:S01]  /*3800*/  S2UR UR4, SR_CgaCtaId ;  /* 0x00000000000479c3 */ /* 0x000ea20000008800 */
[----:B------:R-:W-:Y:S01]  /*3810*/  ELECT P0, URZ, PT ;  /* 0x0000000000ff782f */ /* 0x000fe20003800000 */
[----:B------:R-:W-:Y:S01]  /*3820*/  IMAD.MOV.U32 R0, RZ, RZ, 0x1 ;  /* 0x00000001ff007424 */ /* 0x000fe200078e00ff */
[----:B------:R-:W-:Y:S01]  /*3830*/  UIADD3 UR5, UPT, UPT, UR5, 0xc0, URZ ;  /* 0x000000c005057890 */ /* 0x000fe2000fffe0ff */
[----:B------:R-:W-:Y:S01]  /*3840*/  SHF.L.U32 R2, R11, 0x1f, RZ ;  /* 0x0000001f0b027819 */ /* 0x000fe200000006ff */
[----:B------:R-:W-:-:S03]  /*3850*/  UMOV UR6, 0x40 ;  /* 0x0000004000067882 */ /* 0x000fc60000000000 */
[----:B------:R-:W-:Y:S01]  /*3860*/  UVIRTCOUNT.DEALLOC.SMPOOL 0x80 ;  /* 0x000000800000784c */ /* 0x000fe20000000000 */
[----:B--2---:R-:W-:Y:S02]  /*3870*/  ULEA UR4, UR4, UR6, 0x18 ;  /* 0x0000000604047291 */ /* 0x004fe4000f8ec0ff */
[----:B------:R-:W-:-:S07]  /*3880*/  ULEA UR6, UR16, UR5, 0x3 ;  /* 0x0000000510067291 */ /* 0x000fce000f8e18ff */
[----:B------:R2:W-:Y:S02]  /*3890*/  @P0 STS.U8 [UR4+0x1c], R0 ;  /* 0x00001c00ff000988 */ /* 0x0005e40008000004 */
[----:B------:R-:W4:Y:S02]  /*38a0*/  SYNCS.PHASECHK.TRANS64.TRYWAIT P0, [UR6], R2 ;  /* 0x00000002ff0075a7 */ /* 0x000f240008001106 */
[----:B--2-4-:R-:W-:Y:S05]  /*38b0*/  @!P0 BRA `(.L_x_66) ;  /* 0x0000005800ec8947 */ /* 0x014fea0003800000 */
.L_x_155:
[----:B-1----:R-:W-:-:S04]  /*38c0*/  UIADD3 UR7, UPT, UPT, UR16, 0x1, URZ ;  /* 0x0000000110077890 */ /* 0x002fc8000fffe0ff */
[----:B------:R-:W-:-:S04]  /*38d0*/  UISETP.NE.AND UP0, UPT, UR7, 0x4, UPT ;  /* 0x000000040700788c */ /* 0x000fc8000bf05270 */
[----:B------:R-:W-:Y:S02]  /*38e0*/  USEL UR8, URZ, 0x1, UP0 ;  /* 0x00000001ff087887 */ /* 0x000fe40008000000 */
[----:B------:R-:W-:-:S04]  /*38f0*/  USEL UR7, UR7, URZ, UP0 ;  /* 0x000000ff07077287 */ /* 0x000fc80008000000 */
[----:B------:R-:W-:Y:S01]  /*3900*/  ULEA UR6, UR7, UR5, 0x3 ;  /* 0x0000000507067291 */ /* 0x000fe2000f8e18ff */
[----:B--2---:R-:W-:-:S04]  /*3910*/  LOP3.LUT R2, R11, UR8, RZ, 0x3c, !PT ;  /* 0x000000080b027c12 */ /* 0x004fc8000f8e3cff */
[----:B------:R-:W-:-:S04]  /*3920*/  SHF.L.U32 R3, R2, 0x1f, RZ ;  /* 0x0000001f02037819 */ /* 0x000fc800000006ff */
[----:B------:R-:W1:Y:S02]  /*3930*/  SYNCS.PHASECHK.TRANS64.TRYWAIT P0, [UR6], R3 ;  /* 0x00000003ff0075a7 */ /* 0x000e640008001106 */
[----:B-1----:R-:W-:Y:S05]  /*3940*/  @!P0 BRA `(.L_x_67) ;  /* 0x0000005800e08947 */ /* 0x002fea0003800000 */
.L_x_157:
        /* <DEDUP_REMOVED lines=9> */
.L_x_159:
[----:B------:R-:W-:-:S04]  /*39e0*/  UIADD3 UR7, UPT, UPT, UR7, 0x1, URZ ;  /* 0x0000000107077890 */ /* 0x000fc8000fffe0ff */
[----:B------:R-:W-:-:S04]  /*39f0*/  UISETP.NE.AND UP0, UPT, UR7, 0x4, UPT ;  /* 0x000000040700788c */ /* 0x000fc8000bf05270 */
[----:B------:R-:W-:Y:S02]  /*3a00*/  USEL UR6, URZ, 0x1, UP0 ;  /* 0x00000001ff067887 */ /* 0x000fe40008000000 */
[----:B------:R-:W-:-:S04]  /*3a10*/  USEL UR7, UR7, URZ, UP0 ;  /* 0x000000ff07077287 */ /* 0x000fc80008000000 */
[----:B------:R-:W-:Y:S01]  /*3a20*/  ULEA UR7, UR7, UR5, 0x3 ;  /* 0x0000000507077291 */ /* 0x000fe2000f8e18ff */
[----:B------:R-:W-:-:S04]  /*3a30*/  LOP3.LUT R2, R2, UR6, RZ, 0x3c, !PT ;  /* 0x0000000602027c12 */ /* 0x000fc8000f8e3cff */
[----:B------:R-:W-:-:S04]  /*3a40*/  SHF.L.U32 R2, R2, 0x1f, RZ ;  /* 0x0000001f02027819 */ /* 0x000fc800000006ff */
[----:B------:R-:W2:Y:S02]  /*3a50*/  SYNCS.PHASECHK.TRANS64.TRYWAIT P0, [UR7], R2 ;  /* 0x00000002ff0075a7 */ /* 0x000ea40008001107 */
[----:B--2---:R-:W-:Y:S05]  /*3a60*/  @!P0 BRA `(.L_x_69) ;  /* 0x0000005800c88947 */ /* 0x004fea0003800000 */
.L_x_161:
[----:B------:R-:W-:Y:S01]  /*3a70*/  NOP ;  /* 0x0000000000007918 */ /* 0x000fe20000000000 */
[----:B-1----:R-:W1:Y:S01]  /*3a80*/  LDS R0, [UR4+0x14] ;  /* 0x00001404ff007984 */ /* 0x002e620008000800 */
[----:B------:R-:W-:Y:S01]  /*3a90*/  ULOP3.LUT UR6, UR17, 0xffff, URZ, 0xc0, !UPT ;  /* 0x0000ffff11067892 */ /* 0x000fe2000f8ec0ff */
[----:B------:R-:W-:Y:S01]  /*3aa0*/  UMOV UR8, 0xffff ;  /* 0x0000ffff00087882 */ /* 0x000fe20000000000 */
[----:B------:R-:W-:Y:S02]  /*3ab0*/  UMOV UR5, 0x1 ;  /* 0x0000000100057882 */ /* 0x000fe40000000000 */
[----:B------:R-:W-:-:S04]  /*3ac0*/  USHF.R.U32.HI UR6, URZ, 0x5, UR6 ;  /* 0x00000005ff067899 */ /* 0x000fc80008011606 */
[----:B------:R-:W-:Y:S02]  /*3ad0*/  USHF.L.U32 UR8, UR8, UR6, URZ ;  /* 0x0000000608087299 */ /* 0x000fe400080006ff */
[----:B------:R-:W-:-:S04]  /*3ae0*/  USHF.L.U32 UR5, UR5, UR6, URZ ;  /* 0x0000000605057299 */ /* 0x000fc800080006ff */
[----:B-1----:R-:W-:-:S04]  /*3af0*/  LOP3.LUT R0, R0, UR8, RZ, 0xc0, !PT ;  /* 0x0000000800007c12 */ /* 0x002fc8000f8ec0ff */
[----:B------:R-:W-:-:S13]  /*3b00*/  ISETP.NE.AND P0, PT, R0, UR8, PT ;  /* 0x0000000800007c0c */ /* 0x000fda000bf05270 */
[----:B------:R-:W-:Y:S05]  /*3b10*/  @P0 BRA `(.L_x_70) ;  /* 0x0000000000580947 */ /* 0x000fea0003800000 */
[----:B------:R-:W1:Y:S02]  /*3b20*/  LDS R0, [UR4+0x18] ;  /* 0x00001804ff007984 */ /* 0x000e640008000800 */
[----:B-1----:R-:W-:-:S04]  /*3b30*/  LOP3.LUT R0, R0, UR5, RZ, 0xc0, !PT ;  /* 0x0000000500007c12 */ /* 0x002fc8000f8ec0ff */
[----:B------:R-:W-:-:S13]  /*3b40*/  ISETP.NE.AND P0, PT, R0, UR5, PT ;  /* 0x0000000500007c0c */ /* 0x000fda000bf05270 */
[----:B------:R-:W-:Y:S05]  /*3b50*/  @P0 BRA `(.L_x_71) ;  /* 0x00000000003c0947 */ /* 0x000fea0003800000 */
[----:B------:R-:W1:Y:S01]  /*3b60*/  S2R R2, SR_LANEID ;  /* 0x0000000000027919 */ /* 0x000e620000000000 */
[----:B------:R-:W-:Y:S01]  /*3b70*/  ULOP3.LUT UR8, URZ, UR8, URZ, 0x33, !UPT ;  /* 0x00000008ff087292 */ /* 0x000fe2000f8e33ff */
[----:B------:R-:W-:Y:S02]  /*3b80*/  VOTEU.ANY UR7, UPT, PT ;  /* 0x0000000000077886 */ /* 0x000fe400038e0100 */
[----:B------:R-:W-:-:S03]  /*3b90*/  UFLO.U32 UR7, UR7 ;  /* 0x00000007000772bd */ /* 0x000fc600080e0000 */
[----:B------:R-:W-:-:S04]  /*3ba0*/  IMAD.U32 R0, RZ, RZ, UR8 ;  /* 0x00000008ff007e24 */ /* 0x000fc8000f8e00ff */
[----:B------:R2:W4:Y:S02]  /*3bb0*/  REDUX UR6, R0 ;  /* 0x00000000000673c4 */ /* 0x0005240000000000 */
[----:B------:R1:W-:Y:S02]  /*3bc0*/  UTCATOMSWS.AND URZ, UR8 ;  /* 0x0000000800ff79e3 */ /* 0x0003e40008000000 */
[----:B-1----:R-:W-:Y:S02]  /*3bd0*/  ISETP.EQ.U32.AND P0, PT, R2, UR7, PT ;  /* 0x0000000702007c0c */ /* 0x002fe4000bf02070 */
[----:B--2---:R-:W-:Y:S02]  /*3be0*/  LOP3.LUT R0, RZ, UR5, RZ, 0x33, !PT ;  /* 0x00000005ff007c12 */ /* 0x004fe4000f8e33ff */
[----:B----4-:R-:W-:Y:S02]  /*3bf0*/  MOV R2, UR6 ;  /* 0x0000000600027c02 */ /* 0x010fe40008000f00 */
[----:B------:R-:W1:Y:S07]  /*3c00*/  REDUX UR5, R0 ;  /* 0x00000000000573c4 */ /* 0x000e6e0000000000 */
[----:B------:R2:W-:Y:S01]  /*3c10*/  @P0 ATOMS.AND RZ, [UR4+0x14], R2 ;  /* 0x00001402ffff098c */ /* 0x0005e2000a800004 */
[----:B-1----:R-:W-:-:S05]  /*3c20*/  IMAD.U32 R0, RZ, RZ, UR5 ;  /* 0x00000005ff007e24 */ /* 0x002fca000f8e00ff */
[----:B------:R2:W-:Y:S01]  /*3c30*/  @P0 ATOMS.AND RZ, [UR4+0x18], R0 ;  /* 0x00001800ffff098c */ /* 0x0005e2000a800004 */
[----:B------:R-:W-:Y:S05]  /*3c40*/  BRA `(.L_x_72) ;  /* 0x0000000000147947 */ /* 0x000fea0003800000 */
.L_x_71:
[----:B------:R-:W-:Y:S02]  /*3c50*/  MOV R2, 0x3c70 ;  /* 0x00003c7000027802 */ /* 0x000fe40000000f00 */
[----:B---3-5:R-:W-:Y:S05]  /*3c60*/  CALL.REL.NOINC `($__internal_0_$__cuda_sm10x_tcgen05_guardrail_trap_col_being_dealloced_not_returned_by_alloc) ;  /* 0x0000005c00b07944 */ /* 0x028fea0003c00000 */
[----:B------:R-:W-:Y:S05]  /*3c70*/  BRA `(.L_x_72) ;  /* 0x0000000000087947 */ /* 0x000fea0003800000 */
.L_x_70:
[----:B------:R-:W-:Y:S02]  /*3c80*/  MOV R2, 0x3ca0 ;  /* 0x00003ca000027802 */ /* 0x000fe40000000f00 */
[----:B---3-5:R-:W-:Y:S05]  /*3c90*/  CALL.REL.NOINC `($__internal_2_$__cuda_sm10x_tcgen05_guardrail_trap_unallocated_columns_being_dealloced) ;  /* 0x0000005c00bc7944 */ /* 0x028fea0003c00000 */
.L_x_72:
[----:B------:R-:W-:Y:S01]  /*3ca0*/  NOP ;  /* 0x0000000000007918 */ /* 0x000fe20000000000 */
[----:B------:R-:W-:Y:S05]  /*3cb0*/  EXIT ;  /* 0x000000000000794d */ /* 0x000fea0003800000 */
.L_x_54:
[----:B------:R-:W-:-:S09]  /*3cc0*/  UISETP.NE.OR UP4, UPT, UR5, 0x3, !UP4 ;  /* 0x000000030500788c */ /* 0x000fd2000e785670 */
[----:B------:R-:W-:Y:S05]  /*3cd0*/  BRA.U UP4, `(.L_x_73) ;  /* 0x0000000d04fc7547 */ /* 0x000fea000b800000 */
[----:B------:R-:W1:Y:S01]  /*3ce0*/  LDC R0, c[0x0][0xb30] ;  /* 0x0002cc00ff007b82 */ /* 0x000e620000000800 */
[----:B------:R-:W-:Y:S01]  /*3cf0*/  UMOV UR4, 0x400 ;  /* 0x0000040000047882 */ /* 0x000fe20000000000 */
[----:B------:R-:W-:Y:S01]  /*3d00*/  HFMA2 R31, -RZ, RZ, 0, 0 ;  /* 0x00000000ff1f7431 */ /* 0x000fe200000001ff */
[----:B------:R-:W-:Y:S01]  /*3d10*/  ULEA UR4, UR37, UR4, 0x18 ;  /* 0x0000000425047291 */ /* 0x000fe2000f8ec0ff */
[----:B------:R-:W-:Y:S01]  /*3d20*/  IMAD.MOV.U32 R33, RZ, RZ, 0x1 ;  /* 0x00000001ff217424 */ /* 0x000fe200078e00ff */
[----:B------:R-:W-:Y:S01]  /*3d30*/  MOV R29, 0x2000 ;  /* 0x00002000001d7802 */ /* 0x000fe20000000f00 */
[----:B------:R-:W-:Y:S01]  /*3d40*/  IMAD.MOV.U32 R32, RZ, RZ, RZ ;  /* 0x000000ffff207224 */ /* 0x000fe200078e00ff */
[----:B------:R-:W-:Y:S01]  /*3d50*/  UIADD3 UR5, UPT, UPT, UR4, 0x48, URZ ;  /* 0x0000004804057890 */ /* 0x000fe2000fffe0ff */
[----:B------:R-:W2:Y:S01]  /*3d60*/  LDC R28, c[0x0][0x370] ;  /* 0x0000dc00ff1c7b82 */ /* 0x000ea20000000800 */
[----:B------:R-:W-:Y:S02]  /*3d70*/  UPLOP3.LUT UP0, UPT, UPT, UPT, UPT, 0x40, 0x4 ;  /* 0x000000000004789c */ /* 0x000fe40003f0e870 */
[----:B------:R-:W-:-:S02]  /*3d80*/  UIADD3 UR33, UPT, UPT, UR4, 0x30, URZ ;  /* 0x0000003004217890 */ /* 0x000fc4000fffe0ff */
[----:B------:R-:W-:Y:S02]  /*3d90*/  UIADD3 UR25, UPT, UPT, UR4, 0x38, URZ ;  /* 0x0000003804197890 */ /* 0x000fe4000fffe0ff */
[----:B------:R-:W-:Y:S01]  /*3da0*/  UIADD3 UR17, UPT, UPT, UR4, 0x40, URZ ;  /* 0x0000004004117890 */ /* 0x000fe2000fffe0ff */
[----:B------:R-:W3:Y:S01]  /*3db0*/  LDC R3, c[0x0][0xb0c] ;  /* 0x0002c300ff037b82 */ /* 0x000ee20000000800 */
[----:B------:R-:W-:-:S07]  /*3dc0*/  UPRMT UR5, UR37, 0x654, UR5 ;  /* 0x0000065425057896 */ /* 0x000fce0008000005 */
[----:B------:R-:W4:Y:S01]  /*3dd0*/  LDC R22, c[0x0][0xb20] ;  /* 0x0002c800ff167b82 */ /* 0x000f220000000800 */
[----:B-1----:R-:W-:-:S07]  /*3de0*/  ISETP.NE.AND P1, PT, R0, 0x1, PT ;  /* 0x000000010000780c */ /* 0x002fce0003f25270 */
[----:B------:R-:W1:Y:S08]  /*3df0*/  LDC.64 R34, c[0x0][0x348] ;  /* 0x0000d200ff227b82 */ /* 0x000e700000000a00 */
[----:B------:R-:W1:Y:S08]  /*3e00*/  LDC.64 R14, c[0x0][0x888] ;  /* 0x00022200ff0e7b82 */ /* 0x000e700000000a00 */
[----:B------:R-:W1:Y:S08]  /*3e10*/  LDC.64 R18, c[0x0][0xb10] ;  /* 0x0002c400ff127b82 */ /* 0x000e700000000a00 */
[----:B------:R-:W1:Y:S08]  /*3e20*/  LDC.64 R6, c[0x0][0xb18] ;  /* 0x0002c600ff067b82 */ /* 0x000e700000000a00 */
[----:B------:R-:W1:Y:S08]  /*3e30*/  LDC.64 R4, c[0x0][0xb28] ;  /* 0x0002ca00ff047b82 */ /* 0x000e700000000a00 */
[----:B------:R-:W1:Y:S08]  /*3e40*/  LDC.64 R16, c[0x0][0x890] ;  /* 0x00022400ff107b82 */ /* 0x000e700000000a00 */
[----:B--234-:R-:W1:Y:S02]  /*3e50*/  LDC R23, c[0x0][0x374] ;  /* 0x0000dd00ff177b82 */ /* 0x01ce640000000800 */
.L_x_84:
[C---:B------:R-:W-:Y:S02]  /*3e60*/  LEA R0, R32.reuse, UR4, 0x3 ;  /* 0x0000000420007c11 */ /* 0x040fe4000f8e18ff */
[----:B------:R-:W-:Y:S02]  /*3e70*/  SHF.L.U32 R2, R31, 0x1f, RZ ;  /* 0x0000001f1f027819 */ /* 0x000fe400000006ff */
[----:B------:R-:W-:Y:S02]  /*3e80*/  LEA R24, R32, UR4, 0x4 ;  /* 0x0000000420187c11 */ /* 0x000fe4000f8e20ff */
[----:B--2---:R-:W2:Y:S02]  /*3e90*/  SYNCS.PHASECHK.TRANS64.TRYWAIT P0, [R0+URZ+0x80], R2 ;  /* 0x00008002000075a7 */ /* 0x004ea400080011ff */
[----:B--2---:R-:W-:Y:S05]  /*3ea0*/  @!P0 BRA `(.L_x_74) ;  /* 0x0000005400d08947 */ /* 0x004fea0003800000 */
.L_x_162:
[----:B------:R-:W-:Y:S01]  /*3eb0*/  ISETP.GE.AND P0, PT, R40, 0x1, PT ;  /* 0x000000012800780c */ /* 0x000fe20003f06270 */
[----:B------:R-:W3:Y:S01]  /*3ec0*/  LDS.128 R24, [R24+0x110] ;  /* 0x0001100018187984 */ /* 0x000ee20000000c00 */
[----:B--2---:R-:W-:Y:S01]  /*3ed0*/  VIADD R0, R0, 0x90 ;  /* 0x0000009000007836 */ /* 0x004fe20000000000 */
[----:B------:R-:W-:Y:S01]  /*3ee0*/  @!PT LDS RZ, [RZ] ;  /* 0x00000000fffff984 */ /* 0x000fe20000000800 */
[----:B------:R-:W-:Y:S01]  /*3ef0*/  @!PT LDS RZ, [RZ] ;  /* 0x00000000fffff984 */ /* 0x000fe20000000800 */
[----:B------:R-:W-:Y:S01]  /*3f00*/  @!PT LDS RZ, [RZ] ;  /* 0x00000000fffff984 */ /* 0x000fe20000000800 */
[----:B------:R-:W-:Y:S01]  /*3f10*/  @!PT LDS RZ, [RZ] ;  /* 0x00000000fffff984 */ /* 0x000fe20000000800 */
[----:B------:R2:W-:Y:S06]  /*3f20*/  MEMBAR.ALL.CTA ;  /* 0x0000000000007992 */ /* 0x0005ec0000008000 */
[----:B--2---:R-:W2:Y:S01]  /*3f30*/  FENCE.VIEW.ASYNC.S ;  /* 0x00000000000073c6 */ /* 0x004ea20000000000 */
[----:B------:R-:W-:Y:S04]  /*3f40*/  PRMT R0, RZ, 0x654, R0 ;  /* 0x00000654ff007816 */ /* 0x000fe80000000000 */
[----:B--2---:R2:W-:Y:S01]  /*3f50*/  SYNCS.ARRIVE.TRANS64.RED.A1T0 RZ, [R0+URZ], RZ ;  /* 0x000000ff00ff79a7 */ /* 0x0045e200081004ff */
[----:B---3--:R-:W-:Y:S11]  /*3f60*/  LOP3.LUT P3, RZ, R26, 0x1, RZ, 0xc0, !PT ;  /* 0x000000011aff7812 */ /* 0x008ff6000786c0ff */
[----:B------:R-:W-:Y:S02]  /*3f70*/  @!UPT UIADD3 URZ, UPT, UPT, URZ, URZ, URZ ;  /* 0x000000fffffff290 */ /* 0x000fe4000fffe0ff */
[----:B------:R-:W-:Y:S02]  /*3f80*/  @P3 MOV R11, R24 ;  /* 0x00000018000b3202 */ /* 0x000fe40000000f00 */
[----:B------:R-:W-:Y:S01]  /*3f90*/  @P3 LOP3.LUT R10, R25, 0xffff, RZ, 0xc0, !PT ;  /* 0x0000ffff190a3812 */ /* 0x000fe200078ec0ff */
[----:B--2---:R-:W-:Y:S06]  /*3fa0*/  @!P0 BRA `(.L_x_75) ;  /* 0x0000000000a48947 */ /* 0x004fec0003800000 */
[-C--:B-1----:R-:W-:Y:S01]  /*3fb0*/  IMAD.HI.U32 R0, R23, R7.reuse, RZ ;  /* 0x0000000717007227 */ /* 0x082fe200078e00ff */
[----:B------:R-:W-:Y:S02]  /*3fc0*/  ISETP.NE.AND P0, PT, R6, 0x1, PT ;  /* 0x000000010600780c */ /* 0x000fe40003f05270 */
[----:B------:R-:W-:Y:S01]  /*3fd0*/  ISETP.NE.AND P2, PT, R40, 0x1, PT ;  /* 0x000000012800780c */ /* 0x000fe20003f45270 */
[----:B------:R-:W-:Y:S01]  /*3fe0*/  IMAD.HI.U32 R9, R28, R18, RZ ;  /* 0x000000121c097227 */ /* 0x000fe200078e00ff */
[----:B------:R-:W-:Y:S02]  /*3ff0*/  SHF.R.U32.HI R0, RZ, R22, R0 ;  /* 0x00000016ff007219 */ /* 0x000fe40000011600 */
[----:B------:R-:W-:Y:S01]  /*4000*/  ISETP.NE.AND P4, PT, R3, 0x1, PT ;  /* 0x000000010300780c */ /* 0x000fe20003f85270 */
[----:B------:R-:W-:Y:S01]  /*4010*/  IMAD.HI.U32 R13, R10, R7, RZ ;  /* 0x000000070a0d7227 */ /* 0x000fe200078e00ff */
[----:B------:R-:W-:Y:S02]  /*4020*/  SHF.R.U32.HI R9, RZ, R19, R9 ;  /* 0x00000013ff097219 */ /* 0x000fe40000011609 */
[----:B------:R-:W-:Y:S01]  /*4030*/  SEL R0, R23, R0, !P0 ;  /* 0x0000000017007207 */ /* 0x000fe20004000000 */
[----:B------:R-:W-:Y:S01]  /*4040*/  IMAD.HI.U32 R12, R11, R18, RZ ;  /* 0x000000120b0c7227 */ /* 0x000fe200078e00ff */
[----:B------:R-:W-:Y:S03]  /*4050*/  SEL R9, R28, R9, !P4 ;  /* 0x000000091c097207 */ /* 0x000fe60006000000 */
[-C--:B------:R-:W-:Y:S01]  /*4060*/  IMAD.HI.U32 R8, R0, R4.reuse, RZ ;  /* 0x0000000400087227 */ /* 0x080fe200078e00ff */
[----:B------:R-:W-:Y:S03]  /*4070*/  SHF.R.U32.HI R12, RZ, R19, R12 ;  /* 0x00000013ff0c7219 */ /* 0x000fe6000001160c */
[----:B------:R-:W-:Y:S01]  /*4080*/  IMAD.HI.U32 R2, R9, R4, RZ ;  /* 0x0000000409027227 */ /* 0x000fe200078e00ff */
[-C--:B------:R-:W-:Y:S02]  /*4090*/  @P2 SHF.R.U32.HI R0, RZ, R5.reuse, R8 ;  /* 0x00000005ff002219 */ /* 0x080fe40000011608 */
[----:B------:R-:W-:Y:S02]  /*40a0*/  SHF.R.U32.HI R8, RZ, R22, R13 ;  /* 0x00000016ff087219 */ /* 0x000fe4000001160d */
[----:B------:R-:W-:Y:S01]  /*40b0*/  @P2 SHF.R.U32.HI R9, RZ, R5, R2 ;  /* 0x00000005ff092219 */ /* 0x000fe20000011602 */
[----:B------:R-:W-:Y:S01]  /*40c0*/  IMAD R0, R40, R0, RZ ;  /* 0x0000000028007224 */ /* 0x000fe200078e02ff */
[----:B------:R-:W-:Y:S02]  /*40d0*/  SEL R8, R10, R8, !P0 ;  /* 0x000000080a087207 */ /* 0x000fe40004000000 */
[----:B------:R-:W-:Y:S01]  /*40e0*/  SEL R2, R11, R12, !P4 ;  /* 0x0000000c0b027207 */ /* 0x000fe20006000000 */
[----:B------:R-:W-:Y:S01]  /*40f0*/  IMAD R12, R40, R9, RZ ;  /* 0x00000009280c7224 */ /* 0x000fe200078e02ff */
[C---:B------:R-:W-:Y:S01]  /*4100*/  ISETP.GE.AND P0, PT, R8.reuse, R0, PT ;  /* 0x000000000800720c */ /* 0x040fe20003f06270 */
[----:B------:R-:W-:Y:S03]  /*4110*/  IMAD.HI.U32 R0, R8, R4, RZ ;  /* 0x0000000408007227 */ /* 0x000fe600078e00ff */
[----:B------:R-:W-:Y:S02]  /*4120*/  ISETP.GE.OR P0, PT, R2, R12, P0 ;  /* 0x0000000c0200720c */ /* 0x000fe40000706670 */
[-C--:B------:R-:W-:Y:S04]  /*4130*/  SHF.R.U32.HI R0, RZ, R5.reuse, R0 ;  /* 0x00000005ff007219 */ /* 0x080fe80000011600 */
[----:B------:R-:W-:Y:S05]  /*4140*/  SEL R13, R8, R0, !P2 ;  /* 0x00000000080d7207 */ /* 0x000fea0005000000 */
[----:B------:R-:W-:Y:S02]  /*4150*/  IMAD.MOV R12, RZ, RZ, -R13 ;  /* 0x000000ffff0c7224 */ /* 0x000fe400078e0a0d */
[----:B------:R-:W-:Y:S04]  /*4160*/  @!P0 IMAD.HI.U32 R0, R2, R4, RZ ;  /* 0x0000000402008227 */ /* 0x000fe800078e00ff */
[----:B------:R-:W-:Y:S01]  /*4170*/  IMAD R12, R40, R12, R8 ;  /* 0x0000000c280c7224 */ /* 0x000fe200078e0208 */
[----:B------:R-:W-:Y:S04]  /*4180*/  @!P0 SHF.R.U32.HI R0, RZ, R5, R0 ;  /* 0x00000005ff008219 */ /* 0x000fe80000011600 */
[----:B------:R-:W-:Y:S04]  /*4190*/  @!P0 SEL R0, R2, R0, !P2 ;  /* 0x0000000002008207 */ /* 0x000fe80005000000 */
[----:B------:R-:W-:Y:S01]  /*41a0*/  @!P0 IADD3 R13, PT, PT, R13, -R0, RZ ;  /* 0x800000000d0d8210 */ /* 0x000fe20007ffe0ff */
[----:B------:R-:W-:Y:S01]  /*41b0*/  @!P0 IMAD R0, R9, R12, R0 ;  /* 0x0000000c09008224 */ /* 0x000fe200078e0200 */
[----:B------:R-:W-:Y:S01]  /*41c0*/  IADD3 R9, PT, PT, -R8, RZ, RZ ;  /* 0x000000ff08097210 */ /* 0x000fe20007ffe1ff */
[--C-:B------:R-:W-:Y:S02]  /*41d0*/  IMAD.MOV R12, RZ, RZ, -R2.reuse ;  /* 0x000000ffff0c7224 */ /* 0x100fe400078e0a02 */
[----:B------:R-:W-:Y:S02]  /*41e0*/  @!P0 IMAD R8, R13, R40, R2 ;  /* 0x000000280d088224 */ /* 0x000fe400078e0202 */
[----:B------:R-:W-:Y:S02]  /*41f0*/  @!P0 IMAD.MOV.U32 R2, RZ, RZ, R0 ;  /* 0x000000ffff028224 */ /* 0x000fe400078e0000 */
[----:B------:R-:W-:Y:S02]  /*4200*/  IMAD R11, R3, R12, R11 ;  /* 0x0000000c030b7224 */ /* 0x000fe400078e020b */
[----:B------:R-:W-:Y:S02]  /*4210*/  IMAD R10, R6, R9, R10 ;  /* 0x00000009060a7224 */ /* 0x000fe400078e020a */
[----:B------:R-:W-:Y:S02]  /*4220*/  IMAD R11, R2, R3, R11 ;  /* 0x00000003020b7224 */ /* 0x000fe400078e020b */
[----:B------:R-:W-:Y:S02]  /*4230*/  IMAD R10, R8, R6, R10 ;  /* 0x00000006080a7224 */ /* 0x000fe400078e020a */
.L_x_75:
[----:B------:R-:W-:Y:S05]  /*4240*/  BRA.U UP0, `(.L_x_76) ;  /* 0x0000000100107547 */ /* 0x000fea000b800000 */
[----:B------:R-:W-:Y:S04]  /*4250*/  MOV R2, UR7 ;  /* 0x0000000700027c02 */ /* 0x000fe80008000f00 */
[----:B------:R-:W-:Y:S04]  /*4260*/  SHF.L.U32 R2, R2, 0x1f, RZ ;  /* 0x0000001f02027819 */ /* 0x000fe800000006ff */
[----:B------:R-:W2:Y:S02]  /*4270*/  SYNCS.PHASECHK.TRANS64.TRYWAIT P0, [UR4+0x78], R2 ;  /* 0x00007802ff0075a7 */ /* 0x000ea40008001104 */
[----:B--2---:R-:W-:Y:S05]  /*4280*/  @!P0 BRA `(.L_x_77) ;  /* 0x0000005000ec8947 */ /* 0x004fea0003800000 */
.L_x_76:
[----:B-1----:R-:W-:Y:S02]  /*4290*/  ISETP.NE.U32.AND P0, PT, R16, RZ, PT ;  /* 0x000000ff1000720c */ /* 0x002fe40003f05070 */
[----:B------:R-:W-:Y:S02]  /*42a0*/  R2UR UR35, R21 ;  /* 0x00000000152372ca */ /* 0x000fe400000e0000 */
[----:B------:R-:W-:Y:S02]  /*42b0*/  R2UR UR34, R20 ;  /* 0x00000000142272ca */ /* 0x000fe400000e0000 */
[----:B------:R-:W-:Y:S02]  /*42c0*/  ISETP.NE.AND.EX P0, PT, R17, RZ, PT, P0 ;  /* 0x000000ff1100720c */ /* 0x000fe40003f05300 */
[----:B------:R-:W-:Y:S02]  /*42d0*/  ISETP.NE.U32.AND P2, PT, R16, RZ, PT ;  /* 0x000000ff1000720c */ /* 0x000fe40003f45070 */
[----:B------:R-:W-:Y:S02]  /*42e0*/  SHF.L.U32 R20, R33, 0x1f, RZ ;  /* 0x0000001f21147819 */ /* 0x000fe400000006ff */
[----:B------:R-:W-:Y:S03]  /*42f0*/  ISETP.NE.AND.EX P2, PT, R17, RZ, PT, P2 ;  /* 0x000000ff1100720c */ /* 0x000fe60003f45320 */
[----:B------:R-:W-:Y:S02]  /*4300*/  USHF.L.U32 UR35, UR35, 0x7, URZ ;  /* 0x0000000723237899 */ /* 0x000fe400080006ff */
[----:B------:R-:W-:Y:S02]  /*4310*/  USHF.L.U32 UR34, UR34, 0x7, URZ ;  /* 0x0000000722227899 */ /* 0x000fe400080006ff */
[----:B------:R-:W-:Y:S10]  /*4320*/  @!P0 BRA `(.L_x_78) ;  /* 0x00000000002c8947 */ /* 0x000ff40003800000 */
[----:B------:R-:W-:Y:S01]  /*4330*/  ISETP.NE.U32.AND P0, PT, R14, RZ, PT ;  /* 0x000000ff0e00720c */ /* 0x000fe20003f05070 */
[----:B------:R-:W-:Y:S03]  /*4340*/  IMAD.MOV.U32 R88, RZ, RZ, 0x1 ;  /* 0x00000001ff587424 */ /* 0x000fe600078e00ff */
[----:B------:R-:W-:Y:S11]  /*4350*/  ISETP.NE.AND.EX P0, PT, R15, RZ, PT, P0 ;  /* 0x000000ff0f00720c */ /* 0x000ff60003f05300 */
[----:B------:R-:W-:Y:S02]  /*4360*/  @!UPT UIADD3 URZ, UPT, UPT, URZ, URZ, URZ ;  /* 0x000000fffffff290 */ /* 0x000fe4000fffe0ff */
[----:B------:R-:W1:Y:S01]  /*4370*/  @P0 LDC.64 R8, c[0x0][0x888] ;  /* 0x00022200ff080b82 */ /* 0x000e620000000a00 */
[----:B--2---:R-:W-:Y:S04]  /*4380*/  @P0 IMAD R0, R16, UR36, RZ ;  /* 0x0000002410000c24 */ /* 0x004fe8000f8e02ff */
[----:B-1----:R-:W-:Y:S04]  /*4390*/  @P0 IMAD.WIDE R8, R0, 0x4, R8 ;  /* 0x0000000400080825 */ /* 0x002fe800078e0208 */
[----:B------:R-:W-:Y:S01]  /*43a0*/  HFMA2 R0, -RZ, RZ, 0, 5.9604644775390625e-08 ;  /* 0x00000001ff007431 */ /* 0x000fe200000001ff */
[----:B-----5:R1:W5:Y:S04]  /*43b0*/  @P0 LDG.E R49, desc[UR46][R8.64] ;  /* 0x0000002e08310981 */ /* 0x020368000c1e1900 */
[----:B------:R-:W-:Y:S01]  /*43c0*/  @!P0 PRMT R88, R0, 0x7610, R88 ;  /* 0x0000761000588816 */ /* 0x000fe20000000058 */
[----:B-1----:R-:W3:Y:S06]  /*43d0*/  @!P0 LDC R49, c[0x0][0x880] ;  /* 0x00022000ff318b82 */ /* 0x002eec0000000800 */
.L_x_78:
[----:B---3-5:R-:W-:Y:S01]  /*43e0*/  @!P2 FSETP.EQ.AND P0, PT, R49, RZ, PT ;  /* 0x000000ff3100a20b */ /* 0x028fe20003f02000 */
[----:B------:R-:W-:Y:S01]  /*43f0*/  @!UPT UIADD3 URZ, UPT, UPT, URZ, URZ, URZ ;  /* 0x000000fffffff290 */ /* 0x000fe2000fffe0ff */
[----:B------:R-:W-:Y:S11]  /*4400*/  @!P2 BRA `(.L_x_79) ;  /* 0x000000000018a947 */ /* 0x000ff60003800000 */
[----:B------:R-:W-:Y:S02]  /*4410*/  LOP3.LUT P2, RZ, R88, 0xff, RZ, 0xc0, !PT ;  /* 0x000000ff58ff7812 */ /* 0x000fe4000784c0ff */
[----:B------:R-:W-:Y:S04]  /*4420*/  ISETP.NE.U32.AND P0, PT, R14, RZ, PT ;  /* 0x000000ff0e00720c */ /* 0x000fe80003f05070 */
[----:B------:R-:W-:Y:S04]  /*4430*/  ISETP.NE.AND.EX P0, PT, R15, RZ, PT, P0 ;  /* 0x000000ff0f00720c */ /* 0x000fe80003f05300 */
[----:B------:R-:W-:Y:S03]  /*4440*/  PLOP3.LUT P0, PT, P0, PT, PT, 0x8, 0x80 ;  /* 0x000000000080781c */ /* 0x000fe6000070e170 */
[----:B------:R-:W-:Y:S11]  /*4450*/  @P2 FSETP.EQ.AND P0, PT, R49, RZ, PT ;  /* 0x000000ff3100220b */ /* 0x000ff60003f02000 */
[----:B------:R-:W-:Y:S02]  /*4460*/  @!UPT UIADD3 URZ, UPT, UPT, URZ, URZ, URZ ;  /* 0x000000fffffff290 */ /* 0x000fe4000fffe0ff */
.L_x_79:
[----:B------:R-:W1:Y:S01]  /*4470*/  SYNCS.PHASECHK.TRANS64.TRYWAIT P2, [UR4+0x50], R20 ;  /* 0x00005014ff0075a7 */ /* 0x000e620008041104 */
[----:B------:R-:W-:Y:S04]  /*4480*/  ELECT P4, URZ, PT ;  /* 0x0000000000ff782f */ /* 0x000fe80003880000 */
[----:B------:R-:W-:Y:S11]  /*4490*/  PLOP3.LUT P4, PT, P0, P4, PT, 0xf2, 0x2f ;  /* 0x00000000002f781c */ /* 0x000ff60000789e72 */
[----:B------:R-:W-:Y:S02]  /*44a0*/  @!UPT UIADD3 URZ, UPT, UPT, URZ, URZ, URZ ;  /* 0x000000fffffff290 */ /* 0x000fe4000fffe0ff */
[----:B------:R-:W-:Y:S05]  /*44b0*/  @!P4 IADD3 R8, P0, PT, R34, 0x580, RZ ;  /* 0x000005802208c810 */ /* 0x000fea0007f1e0ff */
[----:B--2---:R-:W-:Y:S01]  /*44c0*/  @!P4 IMAD.X R2, RZ, RZ, R35, P0 ;  /* 0x000000ffff02c224 */ /* 0x004fe200000e0623 */
[----:B-1----:R-:W-:Y:S07]  /*44d0*/  @!P2 BRA `(.L_x_80) ;  /* 0x000000500070a947 */ /* 0x002fee0003800000 */
.L_x_165:
[----:B------:R-:W-:Y:S01]  /*44e0*/  @!P4 R2UR UR8, R8 ;  /* 0x000000000808c2ca */ /* 0x000fe200000e0000 */
[----:B------:R-:W-:Y:S01]  /*44f0*/  VOTEU.ALL UP0, P4 ;  /* 0x0000000000ff7886 */ /* 0x000fe20002000000 */
[----:B------:R-:W-:Y:S01]  /*4500*/  @!P4 R2UR UR6, R2 ;  /* 0x000000000206c2ca */ /* 0x000fe200000e0000 */
[----:B-1----:R-:W-:Y:S01]  /*4510*/  @!P4 IMAD.MOV.U32 R0, RZ, RZ, 0x2000 ;  /* 0x00002000ff00c424 */ /* 0x002fe200078e00ff */
[----:B------:R-:W-:Y:S02]  /*4520*/  UMOV UR9, 0x10000000 ;  /* 0x1000000000097882 */ /* 0x000fe40000000000 */
[----:B------:R-:W-:Y:S01]  /*4530*/  @!UP0 UIADD3 UR32, UPT, UPT, UR4, 0x200, URZ ;  /* 0x0000020004208890 */ /* 0x000fe2000fffe0ff */
[----:B------:R-:W-:Y:S06]  /*4540*/  VOTEU.ALL UP0, P4 ;  /* 0x0000000000ff7886 */ /* 0x000fec0002000000 */
[----:B------:R-:W-:Y:S01]  /*4550*/  IMAD.U32 R8, RZ, RZ, UR8 ;  /* 0x00000008ff087e24 */ /* 0x000fe2000f8e00ff */
[----:B------:R-:W-:Y:S01]  /*4560*/  UMOV UR8, 0x0 ;  /* 0x0000000000087882 */ /* 0x000fe20000000000 */
[----:B------:R-:W-:Y:S01]  /*4570*/  IMAD.U32 R9, RZ, RZ, UR6 ;  /* 0x00000006ff097e24 */ /* 0x000fe2000f8e00ff */
[----:B------:R-:W-:Y:S02]  /*4580*/  UPRMT UR6, UR37, 0x654, UR33 ;  /* 0x0000065425067896 */ /* 0x000fe40008000021 */
[----:B------:R-:W-:Y:S02]  /*4590*/  @!P4 R2UR UR10, R8 ;  /* 0x00000000080ac2ca */ /* 0x000fe400000e0000 */
[----:B------:R-:W-:Y:S02]  /*45a0*/  @!P4 R2UR UR11, R9 ;  /* 0x00000000090bc2ca */ /* 0x000fe400000e0000 */
[----:B------:R-:W-:Y:S05]  /*45b0*/  @!P4 IADD3 R8, P0, PT, R34, 0x580, RZ ;  /* 0x000005802208c810 */ /* 0x000fea0007f1e0ff */
[----:B------:R-:W-:Y:S06]  /*45c0*/  @!P4 IMAD.X R2, RZ, RZ, R35, P0 ;  /* 0x000000ffff02c224 */ /* 0x000fec00000e0623 */
[----:B------:R1:W-:Y:S01]  /*45d0*/  @!UP0 UTMALDG.3D [UR32], [UR10], desc[UR8] ;  /* 0x000008200a0085b4 */ /* 0x0003e20008011000 */
[----:B------:R1:W-:Y:S01]  /*45e0*/  @!P4 SYNCS.ARRIVE.TRANS64.RED.A0TR RZ, [UR4+0x30], R0 ;  /* 0x00003000ffffc9a7 */ /* 0x0003e20008300404 */
[----:B------:R-:W-:Y:S01]  /*45f0*/  SYNCS.ARRIVE.TRANS64.RED.A1T0 RZ, [UR6], RZ ;  /* 0x000000ffffff79a7 */ /* 0x000fe20008100406 */
[----:B------:R-:W2:Y:S02]  /*4600*/  SYNCS.PHASECHK.TRANS64.TRYWAIT P2, [UR4+0x58], R20 ;  /* 0x00005814ff0075a7 */ /* 0x000ea40008041104 */
[----:B-12---:R-:W-:Y:S05]  /*4610*/  @!P2 BRA `(.L_x_81) ;  /* 0x000000500038a947 */ /* 0x006fea0003800000 */
.L_x_167:
[----:B------:R-:W-:Y:S01]  /*4620*/  @!P4 R2UR UR8, R8 ;  /* 0x000000000808c2ca */ /* 0x000fe200000e0000 */
[----:B------:R-:W-:Y:S01]  /*4630*/  VOTEU.ALL UP0, P4 ;  /* 0x0000000000ff7886 */ /* 0x000fe20002000000 */
[----:B------:R-:W-:Y:S01]  /*4640*/  @!P4 R2UR UR6, R2 ;  /* 0x000000000206c2ca */ /* 0x000fe200000e0000 */
[----:B-1----:R-:W-:Y:S01]  /*4650*/  @!P4 IMAD.MOV.U32 R0, RZ, RZ, 0x2000 ;  /* 0x00002000ff00c424 */ /* 0x002fe200078e00ff */
[----:B------:R-:W-:Y:S01]  /*4660*/  UMOV UR9, 0x10000000 ;  /* 0x1000000000097882 */ /* 0x000fe20000000000 */
[----:B------:R-:W-:Y:S01]  /*4670*/  UMOV UR27, UR35 ;  /* 0x00000023001b7c82 */ /* 0x000fe20008000000 */
[----:B------:R-:W-:Y:S02]  /*4680*/  @!UP0 UIADD3 UR26, UPT, UPT, UR34, 0x20, URZ ;  /* 0x00000020221a8890 */ /* 0x000fe4000fffe0ff */
[----:B------:R-:W-:Y:S01]  /*4690*/  @!UP0 UIADD3 UR24, UPT, UPT, UR4, 0x2200, URZ ;  /* 0x0000220004188890 */ /* 0x000fe2000fffe0ff */
[----:B------:R-:W-:Y:S01]  /*46a0*/  VOTEU.ALL UP0, P4 ;  /* 0x0000000000ff7886 */ /* 0x000fe20002000000 */
[----:B------:R-:W-:Y:S03]  /*46b0*/  UMOV UR28, UR36 ;  /* 0x00000024001c7c82 */ /* 0x000fe60008000000 */
        /* <DEDUP_REMOVED lines=13> */
.L_x_169:
[----:B------:R-:W2:Y:S01]  /*4790*/  LDC.64 R12, c[0x0][0xb18] ;  /* 0x0002c600ff0c7b82 */ /* 0x000ea20000000a00 */
[----:B------:R-:W-:Y:S01]  /*47a0*/  @!P4 R2UR UR6, R2 ;  /* 0x000000000206c2ca */ /* 0x000fe200000e0000 */
[----:B------:R-:W-:Y:S01]  /*47b0*/  VOTEU.ALL UP0, P4 ;  /* 0x0000000000ff7886 */ /* 0x000fe20002000000 */
[----:B------:R-:W-:Y:S01]  /*47c0*/  @!P4 R2UR UR8, R8 ;  /* 0x000000000808c2ca */ /* 0x000fe200000e0000 */
[----:B-1----:R-:W-:Y:S01]  /*47d0*/  @!P4 IMAD.MOV.U32 R0, RZ, RZ, 0x2000 ;  /* 0x00002000ff00c424 */ /* 0x002fe200078e00ff */
[----:B------:R-:W-:Y:S03]  /*47e0*/  UMOV UR9, 0x10000000 ;  /* 0x1000000000097882 */ /* 0x000fe60000000000 */
[----:B------:R-:W1:Y:S01]  /*47f0*/  @!P1 LDC R2, c[0x0][0xb0c] ;  /* 0x0002c300ff029b82 */ /* 0x000e620000000800 */
[----:B------:R-:W-:Y:S01]  /*4800*/  @!UP0 UIADD3 UR18, UPT, UPT, UR34, 0x40, URZ ;  /* 0x0000004022128890 */ /* 0x000fe2000fffe0ff */
[----:B------:R-:W-:Y:S01]  /*4810*/  @P3 SHF.R.U32.HI R30, RZ, 0x10, R25 ;  /* 0x00000010ff1e3819 */ /* 0x000fe20000011619 */
[----:B------:R-:W-:Y:S01]  /*4820*/  @!UP0 UIADD3 UR16, UPT, UPT, UR4, 0x4200, URZ ;  /* 0x0000420004108890 */ /* 0x000fe2000fffe0ff */
[----:B------:R-:W-:Y:S01]  /*4830*/  VIADD R32, R32, 0x1 ;  /* 0x0000000120207836 */ /* 0x000fe20000000000 */
[----:B------:R-:W-:Y:S01]  /*4840*/  VOTEU.ALL UP0, P4 ;  /* 0x0000000000ff7886 */ /* 0x000fe20002000000 */
[----:B------:R-:W-:Y:S01]  /*4850*/  UMOV UR19, UR35 ;  /* 0x0000002300137c82 */ /* 0x000fe20008000000 */
[----:B------:R-:W-:Y:S01]  /*4860*/  UMOV UR20, UR36 ;  /* 0x0000002400147c82 */ /* 0x000fe20008000000 */
[----:B------:R-:W-:Y:S01]  /*4870*/  IMAD.U32 R9, RZ, RZ, UR6 ;  /* 0x00000006ff097e24 */ /* 0x000fe2000f8e00ff */
[----:B------:R-:W-:Y:S01]  /*4880*/  UPRMT UR6, UR37, 0x654, UR17 ;  /* 0x0000065425067896 */ /* 0x000fe20008000011 */
[----:B------:R-:W-:Y:S01]  /*4890*/  IMAD.U32 R8, RZ, RZ, UR8 ;  /* 0x00000008ff087e24 */ /* 0x000fe2000f8e00ff */
[----:B------:R-:W-:Y:S02]  /*48a0*/  UMOV UR8, 0x0 ;  /* 0x0000000000087882 */ /* 0x000fe40000000000 */
[----:B------:R-:W-:Y:S02]  /*48b0*/  @!P4 R2UR UR11, R9 ;  /* 0x00000000090bc2ca */ /* 0x000fe400000e0000 */
[----:B------:R-:W-:Y:S02]  /*48c0*/  @!P4 R2UR UR10, R8 ;  /* 0x00000000080ac2ca */ /* 0x000fe400000e0000 */
[----:B------:R-:W3:Y:S11]  /*48d0*/  LDC.64 R8, c[0x0][0xb10] ;  /* 0x0002c400ff087b82 */ /* 0x000ef60000000a00 */
[----:B------:R4:W-:Y:S01]  /*48e0*/  @!UP0 UTMALDG.3D [UR16], [UR10], desc[UR8] ;  /* 0x000008100a0085b4 */ /* 0x0009e20008011000 */
[----:B------:R5:W-:Y:S01]  /*48f0*/  @!P4 SYNCS.ARRIVE.TRANS64.RED.A0TR RZ, [UR4+0x40], R0 ;  /* 0x00004000ffffc9a7 */ /* 0x000be20008300404 */
[C---:B---3--:R-:W-:Y:S01]  /*4900*/  @!P1 IMAD.HI.U32 R8, R11.reuse, R8, RZ ;  /* 0x000000080b089227 */ /* 0x048fe200078e00ff */
[----:B--2---:R-:W-:Y:S02]  /*4910*/  @!P1 ISETP.NE.AND P0, PT, R12, 0x1, PT ;  /* 0x000000010c00980c */ /* 0x004fe40003f05270 */
[----:B-1----:R-:W-:Y:S01]  /*4920*/  @!P1 ISETP.NE.AND P2, PT, R2, 0x1, PT ;  /* 0x000000010200980c */ /* 0x002fe20003f45270 */
[----:B------:R-:W-:Y:S01]  /*4930*/  SYNCS.ARRIVE.TRANS64.RED.A1T0 RZ, [UR6], RZ ;  /* 0x000000ffffff79a7 */ /* 0x000fe20008100406 */
[C---:B------:R-:W-:Y:S01]  /*4940*/  @!P1 IMAD.HI.U32 R13, R10.reuse, R13, RZ ;  /* 0x0000000d0a0d9227 */ /* 0x040fe200078e00ff */
[----:B------:R-:W-:Y:S04]  /*4950*/  @!P1 SHF.R.U32.HI R8, RZ, R9, R8 ;  /* 0x00000009ff089219 */ /* 0x000fe80000011608 */
[----:B------:R-:W-:Y:S01]  /*4960*/  @!P1 SEL R8, R11, R8, !P2 ;  /* 0x000000080b089207 */ /* 0x000fe20005000000 */
[----:B------:R-:W1:Y:S01]  /*4970*/  SYNCS.PHASECHK.TRANS64.TRYWAIT P5, [UR4+0x68], R20 ;  /* 0x00006814ff0075a7 */ /* 0x000e6200080a1104 */
[----:B-----5:R-:W2:Y:S02]  /*4980*/  @!P1 LDC R0, c[0x0][0xb20] ;  /* 0x0002c800ff009b82 */ /* 0x020ea40000000800 */
[----:B--2---:R-:W-:Y:S04]  /*4990*/  @!P1 SHF.R.U32.HI R0, RZ, R0, R13 ;  /* 0x00000000ff009219 */ /* 0x004fe8000001160d */
[----:B------:R-:W-:Y:S05]  /*49a0*/  @!P1 SEL R9, R10, R0, !P0 ;  /* 0x000000000a099207 */ /* 0x000fea0004000000 */
[----:B------:R-:W-:Y:S02]  /*49b0*/  @!P1 IMAD.IADD R0, R9, 0x1, -R8 ;  /* 0x0000000109009824 */ /* 0x000fe400078e0a08 */
[----:B------:R-:W-:Y:S02]  /*49c0*/  @!P1 IMAD.IADD R8, R8, 0x1, -R9 ;  /* 0x0000000108089824 */ /* 0x000fe400078e0a09 */
[----:B------:R-:W-:Y:S02]  /*49d0*/  @!P1 IMAD R11, R0, R2, R11 ;  /* 0x00000002000b9224 */ /* 0x000fe400078e020b */
[----:B------:R-:W-:Y:S01]  /*49e0*/  @!P1 IMAD R10, R8, R12, R10 ;  /* 0x0000000c080a9224 */ /* 0x000fe200078e020a */
[----:B-1--4-:R-:W-:Y:S06]  /*49f0*/  @!P5 BRA `(.L_x_83) ;  /* 0x0000004c0070d947 */ /* 0x012fec0003800000 */
.L_x_171:
[----:B------:R-:W-:Y:S01]  /*4a00*/  @!P4 IADD3 R2, P0, PT, R34, 0x580, RZ ;  /* 0x000005802202c810 */ /* 0x000fe20007f1e0ff */
[----:B------:R-:W-:Y:S01]  /*4a10*/  VOTEU.ALL UP0, P4 ;  /* 0x0000000000ff7886 */ /* 0x000fe20002000000 */
[----:B------:R-:W-:Y:S01]  /*4a20*/  UMOV UR18, 0x0 ;  /* 0x0000000000127882 */ /* 0x000fe20000000000 */
[----:B------:R-:W-:Y:S01]  /*4a30*/  UMOV UR19, 0x10000000 ;  /* 0x1000000000137882 */ /* 0x000fe20000000000 */
[----:B------:R-:W-:Y:S01]  /*4a40*/  @!P4 R2UR UR8, R2 ;  /* 0x000000000208c2ca */ /* 0x000fe200000e0000 */
[----:B-1----:R-:W-:Y:S01]  /*4a50*/  @!P4 IMAD.X R0, RZ, RZ, R35, P0 ;  /* 0x000000ffff00c224 */ /* 0x002fe200000e0623 */
[----:B------:R-:W-:Y:S01]  /*4a60*/  @!UP0 UIADD3 UR10, UPT, UPT, UR34, 0x60, URZ ;  /* 0x00000060220a8890 */ /* 0x000fe2000fffe0ff */
[----:B------:R-:W-:Y:S01]  /*4a70*/  ISETP.NE.AND P0, PT, R32, 0x2, PT ;  /* 0x000000022000780c */ /* 0x000fe20003f05270 */
[----:B------:R-:W-:Y:S01]  /*4a80*/  @!UP0 UIADD3 UR9, UPT, UPT, UR4, 0x48, URZ ;  /* 0x0000004804098890 */ /* 0x000fe2000fffe0ff */
[----:B------:R-:W-:Y:S01]  /*4a90*/  LOP3.LUT R33, R33, 0x1, RZ, 0x3c, !PT ;  /* 0x0000000121217812 */ /* 0x000fe200078e3cff */
[----:B------:R-:W-:Y:S01]  /*4aa0*/  UMOV UR11, UR35 ;  /* 0x00000023000b7c82 */ /* 0x000fe20008000000 */
[----:B------:R-:W-:Y:S01]  /*4ab0*/  @!P4 R2UR UR6, R0 ;  /* 0x000000000006c2ca */ /* 0x000fe200000e0000 */
[----:B------:R-:W-:Y:S01]  /*4ac0*/  UMOV UR12, UR36 ;  /* 0x00000024000c7c82 */ /* 0x000fe20008000000 */
[----:B------:R-:W-:Y:S01]  /*4ad0*/  @P3 R2UR UR36, R30 ;  /* 0x000000001e2432ca */ /* 0x000fe200000e0000 */
[----:B------:R-:W-:Y:S01]  /*4ae0*/  IMAD.IADD R20, R10, 0x1, R86 ;  /* 0x000000010a147824 */ /* 0x000fe200078e0256 */
[----:B------:R-:W-:Y:S01]  /*4af0*/  SEL R0, RZ, 0x1, P0 ;  /* 0x00000001ff007807 */ /* 0x000fe20000000000 */
[----:B------:R-:W-:Y:S01]  /*4b00*/  IMAD.IADD R21, R11, 0x1, R87 ;  /* 0x000000010b157824 */ /* 0x000fe200078e0257 */
[----:B------:R-:W-:Y:S01]  /*4b10*/  SEL R32, R32, RZ, P0 ;  /* 0x000000ff20207207 */ /* 0x000fe20000000000 */
[----:B------:R-:W-:Y:S01]  /*4b20*/  IMAD.U32 R8, RZ, RZ, UR8 ;  /* 0x00000008ff087e24 */ /* 0x000fe2000f8e00ff */
[----:B------:R-:W-:Y:S01]  /*4b30*/  @!UP0 UIADD3 UR8, UPT, UPT, UR4, 0x6200, URZ ;  /* 0x0000620004088890 */ /* 0x000fe2000fffe0ff */
[----:B------:R-:W-:Y:S01]  /*4b40*/  LOP3.LUT R31, R31, R0, RZ, 0x3c, !PT ;  /* 0x000000001f1f7212 */ /* 0x000fe200078e3cff */
[----:B------:R-:W-:Y:S02]  /*4b50*/  VOTEU.ALL UP0, P4 ;  /* 0x0000000000ff7886 */ /* 0x000fe40002000000 */
[----:B------:R-:W-:Y:S01]  /*4b60*/  @!P4 R2UR UR14, R8 ;  /* 0x00000000080ec2ca */ /* 0x000fe200000e0000 */
[----:B------:R-:W-:Y:S05]  /*4b70*/  IMAD.U32 R9, RZ, RZ, UR6 ;  /* 0x00000006ff097e24 */ /* 0x000fea000f8e00ff */
[----:B------:R-:W-:Y:S11]  /*4b80*/  @!P4 R2UR UR15, R9 ;  /* 0x00000000090fc2ca */ /* 0x000ff600000e0000 */
[----:B------:R-:W-:Y:S02]  /*4b90*/  @!UPT UIADD3 URZ, UPT, UPT, URZ, URZ, URZ ;  /* 0x000000fffffff290 */ /* 0x000fe4000fffe0ff */
[----:B------:R2:W-:Y:S01]  /*4ba0*/  @!UP0 UTMALDG.3D [UR8], [UR14], desc[UR18] ;  /* 0x000012080e0085b4 */ /* 0x0005e20008011000 */
[----:B------:R2:W-:Y:S01]  /*4bb0*/  @!P4 SYNCS.ARRIVE.TRANS64.RED.A0TR RZ, [UR4+0x48], R29 ;  /* 0x0000481dffffc9a7 */ /* 0x0005e20008300404 */
[----:B------:R-:W-:Y:S01]  /*4bc0*/  UPLOP3.LUT UP0, UPT, UPT, UPT, UPT, 0x80, 0x8 ;  /* 0x000000000008789c */ /* 0x000fe20003f0f070 */
[----:B------:R-:W-:Y:S01]  /*4bd0*/  SYNCS.ARRIVE.TRANS64.RED.A1T0 RZ, [UR5], RZ ;  /* 0x000000ffffff79a7 */ /* 0x000fe20008100405 */
[----:B------:R-:W-:Y:S09]  /*4be0*/  @P3 BRA `(.L_x_84) ;  /* 0xfffffff0009c3947 */ /* 0x000ff2000383ffff */
[----:B------:R-:W-:-:S04]  /*4bf0*/  SHF.L.U32 R2, R33, 0x1f, RZ ;  /* 0x0000001f21027819 */ /* 0x000fc800000006ff */
[----:B------:R-:W1:Y:S02]  /*4c00*/  SYNCS.PHASECHK.TRANS64.TRYWAIT P0, [UR4+0x50], R2 ;  /* 0x00005002ff0075a7 */ /* 0x000e640008001104 */
[----:B-1----:R-:W-:Y:S05]  /*4c10*/  @!P0 BRA `(.L_x_85) ;  /* 0x0000004c00008947 */ /* 0x002fea0003800000 */
.L_x_173:
[----:B------:R-:W3:Y:S02]  /*4c20*/  SYNCS.PHASECHK.TRANS64.TRYWAIT P0, [UR4+0x58], R2 ;  /* 0x00005802ff0075a7 */ /* 0x000ee40008001104 */
[----:B---3--:R-:W-:Y:S05]  /*4c30*/  @!P0 BRA `(.L_x_86) ;  /* 0x0000004c00108947 */ /* 0x008fea0003800000 */
.L_x_175:
[----:B------:R-:W3:Y:S02]  /*4c40*/  SYNCS.PHASECHK.TRANS64.TRYWAIT P0, [UR4+0x60], R2 ;  /* 0x00006002ff0075a7 */ /* 0x000ee40008001104 */
[----:B---3--:R-:W-:Y:S05]  /*4c50*/  @!P0 BRA `(.L_x_87) ;  /* 0x0000004c00208947 */ /* 0x008fea0003800000 */
.L_x_177:
[----:B-1----:R-:W-:-:S07]  /*4c60*/  MOV R0, UR4 ;  /* 0x0000000400007c02 */ /* 0x002fce0008000f00 */
.L_x_88:
[----:B-1----:R-:W-:-:S04]  /*4c70*/  SHF.L.U32 R2, R33, 0x1f, RZ ;  /* 0x0000001f21027819 */ /* 0x002fc800000006ff */
[----:B------:R1:W3:Y:S03]  /*4c80*/  SYNCS.PHASECHK.TRANS64.TRYWAIT P0, [R0+URZ+0x68], R2 ;  /* 0x00006802000075a7 */ /* 0x0002e600080011ff */
[----:B---3--:R-:W-:Y:S05]  /*4c90*/  @!P0 NANOSLEEP.SYNCS 0x989680 ;  /* 0x009896800000895d */ /* 0x008fea0003900000 */
[----:B------:R-:W3:Y:S02]  /*4ca0*/  @!P0 SYNCS.PHASECHK.TRANS64 P0, [R0+URZ+0x68], R2 ;  /* 0x00006802000085a7 */ /* 0x000ee400080010ff */
[----:B--23--:R-:W-:Y:S05]  /*4cb0*/  @P0 EXIT ;  /* 0x000000000000094d */ /* 0x00cfea0003800000 */
[----:B------:R-:W-:Y:S05]  /*4cc0*/  BRA `(.L_x_88) ;  /* 0xfffffffc00e87947 */ /* 0x000fea000383ffff */
.L_x_73:
[----:B------:R-:W-:-:S06]  /*4cd0*/  UISETP.GE.AND UP0, UPT, UR5, 0x4, UPT ;  /* 0x000000040500788c */ /* 0x000fcc000bf06270 */
[----:B------:R-:W-:-:S13]  /*4ce0*/  PLOP3.LUT P0, PT, PT, PT, UP0, 0x80, 0x8 ;  /* 0x000000000008781c */ /* 0x000fda0003f0f008 */
[----:B------:R-:W-:Y:S05]  /*4cf0*/  @!P0 EXIT ;  /* 0x000000000000894d */ /* 0x000fea0003800000 */
[----:B------:R-:W-:Y:S01]  /*4d00*/  BAR.SYNC.DEFER_BLOCKING 0x6, 0xa0 ;  /* 0x0182800000007b1d */ /* 0x000fe20000010000 */
[C---:B------:R-:W-:Y:S01]  /*4d10*/  IMAD.SHL.U32 R2, R101.reuse, 0x20, RZ ;  /* 0x0000002065027824 */ /* 0x040fe200078e00ff */
[C---:B------:R-:W-:Y:S01]  /*4d20*/  SHF.L.U32 R46, R101.reuse, 0x10, RZ ;  /* 0x00000010652e7819 */ /* 0x040fe200000006ff */
[C---:B------:R-:W-:Y:S01]  /*4d30*/  IMAD.SHL.U32 R100, R101.reuse, 0x4, RZ ;  /* 0x0000000465647824 */ /* 0x040fe200078e00ff */
[C---:B------:R-:W-:Y:S01]  /*4d40*/  LOP3.LUT R102, R101.reuse, 0x60, RZ, 0xc0, !PT ;  /* 0x0000006065667812 */ /* 0x040fe200078ec0ff */
[----:B------:R-:W-:Y:S01]  /*4d50*/  HFMA2 R97, -RZ, RZ, 0, 5.9604644775390625e-08 ;  /* 0x00000001ff617431 */ /* 0x000fe200000001ff */
[----:B------:R-:W-:Y:S02]  /*4d60*/  UMOV UR48, 0x400 ;  /* 0x0000040000307882 */ /* 0x000fe40000000000 */
[----:B------:R-:W1:Y:S01]  /*4d70*/  LDC R91, c[0x0][0x370] ;  /* 0x0000dc00ff5b7b82 */ /* 0x000e620000000800 */
[----:B------:R-:W-:Y:S01]  /*4d80*/  ULEA UR48, UR37, UR48, 0x18 ;  /* 0x0000003025307291 */ /* 0x000fe2000f8ec0ff */
[----:B------:R-:W-:Y:S01]  /*4d90*/  LOP3.LUT R3, R2, 0xc0, RZ, 0xc0, !PT ;  /* 0x000000c002037812 */ /* 0x000fe200078ec0ff */
[----:B------:R-:W-:Y:S01]  /*4da0*/  HFMA2 R95, -RZ, RZ, 0, 0 ;  /* 0x00000000ff5f7431 */ /* 0x000fe200000001ff */
[----:B------:R-:W-:Y:S01]  /*4db0*/  LOP3.LUT R99, R101, 0x2, RZ, 0xc0, !PT ;  /* 0x0000000265637812 */ /* 0x000fe200078ec0ff */
[----:B------:R-:W-:Y:S01]  /*4dc0*/  UIADD3 UR4, UPT, UPT, UR48, 0x200, URZ ;  /* 0x0000020030047890 */ /* 0x000fe2000fffe0ff */
[----:B------:R-:W-:Y:S01]  /*4dd0*/  LOP3.LUT R100, R3, 0x18, R100, 0xf8, !PT ;  /* 0x0000001803647812 */ /* 0x000fe200078ef864 */
[----:B------:R-:W-:Y:S01]  /*4de0*/  IMAD.MOV.U32 R45, RZ, RZ, RZ ;  /* 0x000000ffff2d7224 */ /* 0x000fe200078e00ff */
[----:B------:R-:W2:Y:S01]  /*4df0*/  LDC R42, c[0x0][0xb0c] ;  /* 0x0002c300ff2a7b82 */ /* 0x000ea20000000800 */
[----:B------:R-:W-:Y:S01]  /*4e00*/  LOP3.LUT R46, R46, 0x600000, RZ, 0xc0, !PT ;  /* 0x006000002e2e7812 */ /* 0x000fe200078ec0ff */
[----:B------:R-:W-:Y:S01]  /*4e10*/  IMAD.MOV.U32 R105, RZ, RZ, RZ ;  /* 0x000000ffff697224 */ /* 0x000fe200078e00ff */
[----:B------:R-:W-:Y:S01]  /*4e20*/  LOP3.LUT R100, R100, 0xf20, R2, 0xf8, !PT ;  /* 0x00000f2064647812 */ /* 0x000fe200078ef802 */
[----:B------:R-:W-:Y:S01]  /*4e30*/  IMAD.U32 R93, RZ, RZ, UR4 ;  /* 0x00000004ff5d7e24 */ /* 0x000fe2000f8e00ff */
[----:B------:R-:W-:Y:S01]  /*4e40*/  LOP3.LUT R101, R101, 0x4, RZ, 0xc0, !PT ;  /* 0x0000000465657812 */ /* 0x000fe200078ec0ff */
[----:B------:R-:W3:Y:S01]  /*4e50*/  LDCU.64 UR52, c[0x0][0x348] ;  /* 0x00006900ff3477ac */ /* 0x000ee20008000a00 */
[----:B------:R-:W-:Y:S01]  /*4e60*/  MOV R96, RZ ;  /* 0x000000ff00607202 */ /* 0x000fe20000000f00 */
[----:B------:R-:W4:Y:S01]  /*4e70*/  LDC R89, c[0x0][0xb20] ;  /* 0x0002c800ff597b82 */ /* 0x000f220000000800 */
[----:B------:R-:W3:Y:S01]  /*4e80*/  LDS R0, [UR48+0x130] ;  /* 0x00013030ff007984 */ /* 0x000ee20008000800 */
[----:B------:R-:W-:Y:S01]  /*4e90*/  IMAD R100, R100, 0x2, R93 ;  /* 0x0000000264647824 */ /* 0x000fe200078e025d */
[----:B------:R-:W1:Y:S03]  /*4ea0*/  LDCU.64 UR38, c[0x0][0x888] ;  /* 0x00011100ff2677ac */ /* 0x000e660008000a00 */
[--C-:B------:R-:W-:Y:S01]  /*4eb0*/  IMAD R99, R99, -0x10, R100.reuse ;  /* 0xfffffff063637824 */ /* 0x100fe200078e0264 */
[----:B------:R-:W1:Y:S01]  /*4ec0*/  LDCU.64 UR44, c[0x0][0x890] ;  /* 0x00011200ff2c77ac */ /* 0x000e620008000a00 */
[----:B------:R-:W1:Y:S01]  /*4ed0*/  LDC R41, c[0x0][0xb30] ;  /* 0x0002cc00ff297b82 */ /* 0x000e620000000800 */
[----:B------:R-:W-:Y:S01]  /*4ee0*/  IMAD R98, R101, -0x10, R100 ;  /* 0xfffffff065627824 */ /* 0x000fe200078e0264 */
[----:B------:R-:W-:Y:S01]  /*4ef0*/  UMOV UR49, URZ ;  /* 0x000000ff00317c82 */ /* 0x000fe20008000000 */
[----:B------:R-:W-:-:S05]  /*4f00*/  UMOV UR51, URZ ;  /* 0x000000ff00337c82 */ /* 0x000fca0008000000 */
[----:B------:R-:W1:Y:S08]  /*4f10*/  LDC.64 R84, c[0x0][0xb10] ;  /* 0x0002c400ff547b82 */ /* 0x000e700000000a00 */
[----:B------:R-:W1:Y:S08]  /*4f20*/  LDC.64 R38, c[0x0][0xb18] ;  /* 0x0002c600ff267b82 */ /* 0x000e700000000a00 */
[----:B------:R-:W1:Y:S08]  /*4f30*/  LDC.64 R36, c[0x0][0xb28] ;  /* 0x0002ca00ff247b82 */ /* 0x000e700000000a00 */
[----:B------:R-:W1:Y:S01]  /*4f40*/  LDC.64 R82, c[0x0][0x8b0] ;  /* 0x00022c00ff527b82 */ /* 0x000e620000000a00 */
[----:B---3--:R-:W-:-:S07]  /*4f50*/  IMAD.IADD R46, R0, 0x1, R46 ;  /* 0x00000001002e7824 */ /* 0x008fce00078e022e */
[----:B------:R-:W3:Y:S08]  /*4f60*/  LDC.64 R80, c[0x0][0x8a8] ;  /* 0x00022a00ff507b82 */ /* 0x000ef00000000a00 */
[----:B--2-4-:R-:W1:Y:S02]  /*4f70*/  LDC R90, c[0x0][0x374] ;  /* 0x0000dd00ff5a7b82 */ /* 0x014e640000000800 */
.L_x_132:
[----:B------:R-:W-:Y:S02]  /*4f80*/  LEA R0, R105, UR48, 0x3 ;  /* 0x0000003069007c11 */ /* 0x000fe4000f8e18ff */
[----:B------:R-:W-:Y:S02]  /*4f90*/  SHF.L.U32 R2, R95, 0x1f, RZ ;  /* 0x0000001f5f027819 */ /* 0x000fe400000006ff */
[----:B-1----:R-:W-:Y:S02]  /*4fa0*/  LEA R16, R105, UR48, 0x4 ;  /* 0x0000003069107c11 */ /* 0x002fe4000f8e20ff */
[----:B------:R-:W2:Y:S02]  /*4fb0*/  SYNCS.PHASECHK.TRANS64.TRYWAIT P0, [R0+URZ+0x80], R2 ;  /* 0x00008002000075a7 */ /* 0x000ea400080011ff */
[----:B--23--:R-:W-:Y:S05]  /*4fc0*/  @!P0 BRA `(.L_x_89) ;  /* 0x00000048005c8947 */ /* 0x00cfea0003800000 */
.L_x_178:
[----:B------:R-:W4:Y:S01]  /*4fd0*/  LDC.64 R10, c[0x0][0xb10] ;  /* 0x0002c400ff0a7b82 */ /* 0x000f220000000a00 */
[----:B------:R-:W3:Y:S01]  /*4fe0*/  LDS.128 R16, [R16+0x110] ;  /* 0x0001100010107984 */ /* 0x000ee20000000c00 */
[----:B-1----:R-:W-:Y:S01]  /*4ff0*/  ISETP.NE.AND P1, PT, R41, 0x1, PT ;  /* 0x000000012900780c */ /* 0x002fe20003f25270 */
[----:B--2---:R-:W-:Y:S01]  /*5000*/  VIADD R0, R0, 0x90 ;  /* 0x0000009000007836 */ /* 0x004fe20000000000 */
[----:B------:R-:W-:Y:S04]  /*5010*/  ISETP.GE.AND P0, PT, R40, 0x1, PT ;  /* 0x000000012800780c */ /* 0x000fe80003f06270 */
[----:B------:R-:W1:Y:S01]  /*5020*/  LDC.64 R8, c[0x0][0xb18] ;  /* 0x0002c600ff087b82 */ /* 0x000e620000000a00 */
[----:B------:R-:W-:Y:S01]  /*5030*/  PRMT R0, RZ, 0x654, R0 ;  /* 0x00000654ff007816 */ /* 0x000fe20000000000 */
[----:B------:R-:W-:Y:S01]  /*5040*/  @!PT LDS RZ, [RZ] ;  /* 0x00000000fffff984 */ /* 0x000fe20000000800 */
[----:B------:R-:W-:Y:S01]  /*5050*/  @!PT LDS RZ, [RZ] ;  /* 0x00000000fffff984 */ /* 0x000fe20000000800 */
[----:B------:R-:W-:Y:S01]  /*5060*/  @!PT LDS RZ, [RZ] ;  /* 0x00000000fffff984 */ /* 0x000fe20000000800 */
[----:B------:R-:W-:Y:S01]  /*5070*/  @!PT LDS RZ, [RZ] ;  /* 0x00000000fffff984 */ /* 0x000fe20000000800 */
[----:B------:R2:W-:Y:S06]  /*5080*/  MEMBAR.ALL.CTA ;  /* 0x0000000000007992 */ /* 0x0005ec0000008000 */
[----:B--2---:R-:W2:Y:S01]  /*5090*/  FENCE.VIEW.ASYNC.S ;  /* 0x00000000000073c6 */ /* 0x004ea20000000000 */
[----:B------:R-:W1:Y:S08]  /*50a0*/  @!P1 LDC R12, c[0x0][0xb20] ;  /* 0x0002c800ff0c9b82 */ /* 0x000e700000000800 */
[----:B------:R-:W1:Y:S01]  /*50b0*/  @!P1 LDC R7, c[0x0][0xb0c] ;  /* 0x0002c300ff079b82 */ /* 0x000e620000000800 */
[----:B--2---:R2:W-:Y:S01]  /*50c0*/  SYNCS.ARRIVE.TRANS64.RED.A1T0 RZ, [R0+URZ], RZ ;  /* 0x000000ff00ff79a7 */ /* 0x0045e200081004ff */
[----:B---3--:R-:W-:Y:S04]  /*50d0*/  LOP3.LUT P4, RZ, R18, 0x1, RZ, 0xc0, !PT ;  /* 0x0000000112ff7812 */ /* 0x008fe8000788c0ff */
[----:B------:R-:W-:Y:S09]  /*50e0*/  P2R R103, PR, RZ, 0x10 ;  /* 0x00000010ff677803 */ /* 0x000ff20000000000 */
[----:B------:R-:W-:Y:S02]  /*50f0*/  @P4 MOV R44, R16 ;  /* 0x00000010002c4202 */ /* 0x000fe40000000f00 */
[----:B------:R-:W-:Y:S01]  /*5100*/  @P4 LOP3.LUT R43, R17, 0xffff, RZ, 0xc0, !PT ;  /* 0x0000ffff112b4812 */ /* 0x000fe200078ec0ff */
[----:B--2-4-:R-:W-:Y:S06]  /*5110*/  @!P0 BRA `(.L_x_90) ;  /* 0x0000000000a48947 */ /* 0x014fec0003800000 */
[----:B------:R-:W-:Y:S01]  /*5120*/  IMAD.HI.U32 R0, R90, R39, RZ ;  /* 0x000000275a007227 */ /* 0x000fe200078e00ff */
[----:B------:R-:W-:Y:S02]  /*5130*/  ISETP.NE.AND P0, PT, R38, 0x1, PT ;  /* 0x000000012600780c */ /* 0x000fe40003f05270 */
[----:B------:R-:W-:Y:S01]  /*5140*/  ISETP.NE.AND P2, PT, R40, 0x1, PT ;  /* 0x000000012800780c */ /* 0x000fe20003f45270 */
[----:B------:R-:W-:Y:S01]  /*5150*/  IMAD.HI.U32 R4, R91, R84, RZ ;  /* 0x000000545b047227 */ /* 0x000fe200078e00ff */
[----:B------:R-:W-:Y:S02]  /*5160*/  SHF.R.U32.HI R0, RZ, R89, R0 ;  /* 0x00000059ff007219 */ /* 0x000fe40000011600 */
[----:B------:R-:W-:Y:S01]  /*5170*/  ISETP.NE.AND P3, PT, R42, 0x1, PT ;  /* 0x000000012a00780c */ /* 0x000fe20003f65270 */
[----:B------:R-:W-:Y:S01]  /*5180*/  IMAD.HI.U32 R6, R43, R39, RZ ;  /* 0x000000272b067227 */ /* 0x000fe200078e00ff */
[-C--:B------:R-:W-:Y:S02]  /*5190*/  SHF.R.U32.HI R4, RZ, R85.reuse, R4 ;  /* 0x00000055ff047219 */ /* 0x080fe40000011604 */
[----:B------:R-:W-:Y:S01]  /*51a0*/  SEL R0, R90, R0, !P0 ;  /* 0x000000005a007207 */ /* 0x000fe20004000000 */
[----:B------:R-:W-:Y:S01]  /*51b0*/  IMAD.HI.U32 R5, R44, R84, RZ ;  /* 0x000000542c057227 */ /* 0x000fe200078e00ff */
[----:B------:R-:W-:Y:S03]  /*51c0*/  SEL R4, R91, R4, !P3 ;  /* 0x000000045b047207 */ /* 0x000fe60005800000 */
[-C--:B------:R-:W-:Y:S01]  /*51d0*/  IMAD.HI.U32 R3, R0, R36.reuse, RZ ;  /* 0x0000002400037227 */ /* 0x080fe200078e00ff */
[----:B------:R-:W-:Y:S03]  /*51e0*/  SHF.R.U32.HI R5, RZ, R85, R5 ;  /* 0x00000055ff057219 */ /* 0x000fe60000011605 */
[----:B------:R-:W-:Y:S01]  /*51f0*/  IMAD.HI.U32 R2, R4, R36, RZ ;  /* 0x0000002404027227 */ /* 0x000fe200078e00ff */
[----:B------:R-:W-:Y:S02]  /*5200*/  @P2 SHF.R.U32.HI R0, RZ, R37, R3 ;  /* 0x00000025ff002219 */ /* 0x000fe40000011603 */
[----:B------:R-:W-:Y:S02]  /*5210*/  SHF.R.U32.HI R3, RZ, R89, R6 ;  /* 0x00000059ff037219 */ /* 0x000fe40000011606 */
[----:B------:R-:W-:Y:S01]  /*5220*/  @P2 SHF.R.U32.HI R4, RZ, R37, R2 ;  /* 0x00000025ff042219 */ /* 0x000fe20000011602 */
[----:B------:R-:W-:Y:S01]  /*5230*/  IMAD R0, R40, R0, RZ ;  /* 0x0000000028007224 */ /* 0x000fe200078e02ff */
[----:B------:R-:W-:Y:S02]  /*5240*/  SEL R3, R43, R3, !P0 ;  /* 0x000000032b037207 */ /* 0x000fe40004000000 */
[----:B------:R-:W-:Y:S01]  /*5250*/  SEL R2, R44, R5, !P3 ;  /* 0x000000052c027207 */ /* 0x000fe20005800000 */
[----:B------:R-:W-:Y:S01]  /*5260*/  IMAD R5, R40, R4, RZ ;  /* 0x0000000428057224 */ /* 0x000fe200078e02ff */
[C---:B------:R-:W-:Y:S01]  /*5270*/  ISETP.GE.AND P0, PT, R3.reuse, R0, PT ;  /* 0x000000000300720c */ /* 0x040fe20003f06270 */
[C---:B------:R-:W-:Y:S03]  /*5280*/  IMAD.HI.U32 R0, R3.reuse, R36, RZ ;  /* 0x0000002403007227 */ /* 0x040fe600078e00ff */
[C---:B------:R-:W-:Y:S02]  /*5290*/  ISETP.GE.OR P0, PT, R2.reuse, R5, P0 ;  /* 0x000000050200720c */ /* 0x040fe40000706670 */
[----:B------:R-:W-:Y:S04]  /*52a0*/  SHF.R.U32.HI R0, RZ, R37, R0 ;  /* 0x00000025ff007219 */ /* 0x000fe80000011600 */
[C---:B------:R-:W-:Y:S05]  /*52b0*/  SEL R6, R3.reuse, R0, !P2 ;  /* 0x0000000003067207 */ /* 0x040fea0005000000 */
        /* <DEDUP_REMOVED lines=14> */
[----:B------:R-:W-:Y:S07]  /*53a0*/  IMAD R43, R3, R38, R43 ;  /* 0x00000026032b7224 */ /* 0x000fee00078e022b */
.L_x_90:
[----:B-1----:R-:W-:Y:S01]  /*53b0*/  @!P1 ISETP.NE.AND P0, PT, R8, 0x1, PT ;  /* 0x000000010800980c */ /* 0x002fe20003f05270 */
[----:B------:R-:W-:Y:S01]  /*53c0*/  @!P1 IMAD.HI.U32 R2, R43, R9, RZ ;  /* 0x000000092b029227 */ /* 0x000fe200078e00ff */
[----:B------:R-:W-:Y:S01]  /*53d0*/  R2UR UR42, R21 ;  /* 0x00000000152a72ca */ /* 0x000fe200000e0000 */
[----:B------:R-:W-:Y:S01]  /*53e0*/  BSSY.RECONVERGENT B6, `(.L_x_91) ;  /* 0x0000031000067945 */ /* 0x000fe20003800200 */
[----:B------:R-:W-:Y:S01]  /*53f0*/  R2UR UR41, R20 ;  /* 0x00000000142972ca */ /* 0x000fe200000e0000 */
[C---:B------:R-:W-:Y:S01]  /*5400*/  @!P1 IMAD.HI.U32 R0, R44.reuse, R10, RZ ;  /* 0x0000000a2c009227 */ /* 0x040fe200078e00ff */
[----:B------:R-:W-:Y:S02]  /*5410*/  @!P1 SHF.R.U32.HI R2, RZ, R12, R2 ;  /* 0x0000000cff029219 */ /* 0x000fe40000011602 */
[----:B------:R-:W-:Y:S01]  /*5420*/  @!P1 ISETP.NE.AND P2, PT, R7, 0x1, PT ;  /* 0x000000010700980c */ /* 0x000fe20003f45270 */
[----:B------:R-:W-:Y:S01]  /*5430*/  VIADD R105, R105, 0x1 ;  /* 0x0000000169697836 */ /* 0x000fe20000000000 */
[----:B------:R-:W-:Y:S02]  /*5440*/  @!P1 SEL R2, R43, R2, !P0 ;  /* 0x000000022b029207 */ /* 0x000fe40004000000 */
[----:B------:R-:W-:Y:S02]  /*5450*/  @!P1 SHF.R.U32.HI R0, RZ, R11, R0 ;  /* 0x0000000bff009219 */ /* 0x000fe40000011600 */
[----:B------:R-:W-:Y:S01]  /*5460*/  LOP3.LUT P0, RZ, R93, 0x1b0, RZ, 0xc0, !PT ;  /* 0x000001b05dff7812 */ /* 0x000fe2000780c0ff */
[----:B------:R-:W-:Y:S01]  /*5470*/  USHF.L.U32 UR42, UR42, 0x7, URZ ;  /* 0x000000072a2a7899 */ /* 0x000fe200080006ff */
[----:B------:R-:W-:Y:S01]  /*5480*/  @!P1 SEL R3, R44, R0, !P2 ;  /* 0x000000002c039207 */ /* 0x000fe20005000000 */
[----:B------:R-:W-:Y:S01]  /*5490*/  USHF.L.U32 UR41, UR41, 0x7, URZ ;  /* 0x0000000729297899 */ /* 0x000fe200080006ff */
[----:B------:R-:W-:Y:S03]  /*54a0*/  @P4 SHF.R.U32.HI R94, RZ, 0x10, R17 ;  /* 0x00000010ff5e4819 */ /* 0x000fe60000011611 */
[----:B------:R-:W-:Y:S02]  /*54b0*/  @!P1 IMAD.IADD R0, R2, 0x1, -R3 ;  /* 0x0000000102009824 */ /* 0x000fe400078e0a03 */
[----:B------:R-:W-:Y:S02]  /*54c0*/  @!P1 IMAD.IADD R2, R3, 0x1, -R2 ;  /* 0x0000000103029824 */ /* 0x000fe400078e0a02 */
[----:B------:R-:W-:Y:S02]  /*54d0*/  @!P1 IMAD R44, R0, R7, R44 ;  /* 0x00000007002c9224 */ /* 0x000fe400078e022c */
[----:B------:R-:W-:Y:S01]  /*54e0*/  @!P1 IMAD R43, R2, R8, R43 ;  /* 0x00000008022b9224 */ /* 0x000fe200078e022b */
[----:B------:R-:W-:Y:S06]  /*54f0*/  @!P0 BRA `(.L_x_92) ;  /* 0x00000000007c8947 */ /* 0x000fec0003800000 */
[----:B------:R-:W1:Y:S01]  /*5500*/  LDCU.64 UR8, c[0x4][0x80] ;  /* 0x01001000ff0877ac */ /* 0x000e620008000a00 */
[----:B------:R-:W-:Y:S01]  /*5510*/  MOV R2, 0x0 ;  /* 0x0000000000027802 */ /* 0x000fe20000000f00 */
[----:B------:R-:W-:Y:S02]  /*5520*/  HFMA2 R12, -RZ, RZ, 0, 5.9604644775390625e-08 ;  /* 0x00000001ff0c7431 */ /* 0x000fe400000001ff */
[----:B------:R-:W-:Y:S01]  /*5530*/  IMAD.MOV.U32 R8, RZ, RZ, 0x70 ;  /* 0x00000070ff087424 */ /* 0x000fe200078e00ff */
[----:B------:R2:W3:Y:S01]  /*5540*/  LDC.64 R14, c[0x4][R2] ;  /* 0x01000000020e7b82 */ /* 0x0004e20000000a00 */
[----:B------:R-:W4:Y:S01]  /*5550*/  LDCU.64 UR6, c[0x4][0x88] ;  /* 0x01001100ff0677ac */ /* 0x000f220008000a00 */
[----:B------:R-:W-:Y:S01]  /*5560*/  IMAD.MOV.U32 R13, RZ, RZ, RZ ;  /* 0x000000ffff0d7224 */ /* 0x000fe200078e00ff */
[----:B------:R-:W2:Y:S01]  /*5570*/  LDCU.64 UR4, c[0x4][0x8] ;  /* 0x01000100ff0477ac */ /* 0x000ea20008000a00 */
[----:B-1----:R-:W-:Y:S01]  /*5580*/  MOV R5, UR9 ;  /* 0x0000000900057c02 */ /* 0x002fe20008000f00 */
[----:B------:R-:W-:Y:S01]  /*5590*/  IMAD.U32 R4, RZ, RZ, UR8 ;  /* 0x00000008ff047e24 */ /* 0x000fe2000f8e00ff */
[----:B----4-:R-:W-:Y:S01]  /*55a0*/  MOV R7, UR7 ;  /* 0x0000000700077c02 */ /* 0x010fe20008000f00 */
[----:B------:R-:W-:Y:S01]  /*55b0*/  IMAD.U32 R6, RZ, RZ, UR6 ;  /* 0x00000006ff067e24 */ /* 0x000fe2000f8e00ff */
[----:B--2---:R-:W-:Y:S01]  /*55c0*/  MOV R11, UR5 ;  /* 0x00000005000b7c02 */ /* 0x004fe20008000f00 */
[----:B------:R-:W-:Y:S02]  /*55d0*/  IMAD.U32 R10, RZ, RZ, UR4 ;  /* 0x00000004ff0a7e24 */ /* 0x000fe4000f8e00ff */
[----:B------:R-:W-:Y:S07]  /*55e0*/  LEPC R20, `(.L_x_93) ;  /* 0x000000001014794e */ /* 0x000fee0000000000 */
[----:B---3-5:R-:W-:Y:S05]  /*55f0*/  CALL.ABS.NOINC R14 ;  /* 0x000000000e007343 */ /* 0x028fea0003c00000 */
.L_x_93:
[----:B------:R-:W1:Y:S01]  /*5600*/  LDCU.64 UR8, c[0x4][0x80] ;  /* 0x01001000ff0877ac */ /* 0x000e620008000a00 */
[----:B------:R-:W2:Y:S01]  /*5610*/  LDC.64 R2, c[0x4][R2] ;  /* 0x0100000002027b82 */ /* 0x000ea20000000a00 */
[----:B------:R-:W-:Y:S02]  /*5620*/  HFMA2 R12, -RZ, RZ, 0, 5.9604644775390625e-08 ;  /* 0x00000001ff0c7431 */ /* 0x000fe400000001ff */
[----:B------:R-:W-:Y:S02]  /*5630*/  IMAD.MOV.U32 R8, RZ, RZ, 0x70 ;  /* 0x00000070ff087424 */ /* 0x000fe400078e00ff */
[----:B------:R-:W-:Y:S01]  /*5640*/  IMAD.MOV.U32 R13, RZ, RZ, RZ ;  /* 0x000000ffff0d7224 */ /* 0x000fe200078e00ff */
[----:B------:R-:W3:Y:S01]  /*5650*/  LDCU.64 UR6, c[0x4][0x88] ;  /* 0x01001100ff0677ac */ /* 0x000ee20008000a00 */
[----:B------:R-:W4:Y:S01]  /*5660*/  LDCU.64 UR4, c[0x4][0x8] ;  /* 0x01000100ff0477ac */ /* 0x000f220008000a00 */
[----:B-1----:R-:W-:Y:S02]  /*5670*/  MOV R4, UR8 ;  /* 0x0000000800047c02 */ /* 0x002fe40008000f00 */
[----:B------:R-:W-:Y:S02]  /*5680*/  MOV R5, UR9 ;  /* 0x0000000900057c02 */ /* 0x000fe40008000f00 */
[----:B---3--:R-:W-:Y:S01]  /*5690*/  MOV R7, UR7 ;  /* 0x0000000700077c02 */ /* 0x008fe20008000f00 */
[----:B------:R-:W-:Y:S01]  /*56a0*/  IMAD.U32 R6, RZ, RZ, UR6 ;  /* 0x00000006ff067e24 */ /* 0x000fe2000f8e00ff */
[----:B----4-:R-:W-:Y:S01]  /*56b0*/  MOV R11, UR5 ;  /* 0x00000005000b7c02 */ /* 0x010fe20008000f00 */
[----:B------:R-:W-:Y:S02]  /*56c0*/  IMAD.U32 R10, RZ, RZ, UR4 ;  /* 0x00000004ff0a7e24 */ /* 0x000fe4000f8e00ff */
[----:B------:R-:W-:Y:S07]  /*56d0*/  LEPC R20, `(.L_x_92) ;  /* 0x000000001014794e */ /* 0x000fee0000000000 */
[----:B--2---:R-:W-:Y:S05]  /*56e0*/  CALL.ABS.NOINC R2 ;  /* 0x0000000002007343 */ /* 0x004fea0003c00000 */
.L_x_92:
[----:B------:R-:W-:Y:S05]  /*56f0*/  BSYNC.RECONVERGENT B6 ;  /* 0x0000000000067941 */ /* 0x000fea0003800200 */
.L_x_91:
[----:B------:R-:W-:Y:S01]  /*5700*/  ISETP.NE.U32.AND P4, PT, R82, RZ, PT ;  /* 0x000000ff5200720c */ /* 0x000fe20003f85070 */
[----:B------:R-:W-:Y:S01]  /*5710*/  UISETP.NE.AND UP2, UPT, UR50, URZ, UPT ;  /* 0x000000ff3200728c */ /* 0x000fe2000bf45270 */
[----:B------:R-:W-:Y:S01]  /*5720*/  ISETP.NE.U32.AND P2, PT, RZ, UR38, PT ;  /* 0x00000026ff007c0c */ /* 0x000fe2000bf45070 */
[----:B------:R-:W-:Y:S01]  /*5730*/  UISETP.NE.U32.AND UP1, UPT, UR44, URZ, UPT ;  /* 0x000000ff2c00728c */ /* 0x000fe2000bf25070 */
[----:B------:R-:W-:Y:S01]  /*5740*/  ISETP.NE.AND.EX P4, PT, R83, RZ, PT, P4 ;  /* 0x000000ff5300720c */ /* 0x000fe20003f85340 */
[----:B------:R-:W-:Y:S01]  /*5750*/  UPLOP3.LUT UP0, UPT, UPT, UPT, UPT, 0x40, 0x4 ;  /* 0x000000000004789c */ /* 0x000fe20003f0e870 */
[----:B------:R-:W-:Y:S01]  /*5760*/  ISETP.NE.AND.EX P2, PT, RZ, UR39, PT, P2 ;  /* 0x00000027ff007c0c */ /* 0x000fe2000bf45320 */
[----:B------:R-:W-:Y:S01]  /*5770*/  UISETP.NE.AND.EX UP1, UPT, UR45, URZ, UPT, UP1 ;  /* 0x000000ff2d00728c */ /* 0x000fe2000bf25310 */
[----:B------:R-:W-:Y:S04]  /*5780*/  PLOP3.LUT P1, PT, PT, PT, UP2, 0x80, 0x8 ;  /* 0x000000000008781c */ /* 0x000fe80003f2f028 */
[----:B------:R-:W-:Y:S06]  /*5790*/  @UP2 UPLOP3.LUT UP0, UPT, UPT, UPT, UP1, 0x80, 0x8 ;  /* 0x000000000008289c */ /* 0x000fec0003f0f010 */
[----:B------:R-:W-:Y:S01]  /*57a0*/  PLOP3.LUT P0, PT, PT, PT, UP0, 0x80, 0x8 ;  /* 0x000000000008781c */ /* 0x000fe20003f0f008 */
[----:B------:R-:W-:Y:S01]  /*57b0*/  @!UPT UIADD3 URZ, UPT, UPT, URZ, URZ, URZ ;  /* 0x000000fffffff290 */ /* 0x000fe2000fffe0ff */
[----:B------:R-:W-:Y:S11]  /*57c0*/  BRA.U !UP1, `(.L_x_94) ;  /* 0x0000000109387547 */ /* 0x000ff6000b800000 */
[----:B------:R-:W-:Y:S01]  /*57d0*/  UISETP.NE.U32.AND UP0, UPT, UR38, URZ, UPT ;  /* 0x000000ff2600728c */ /* 0x000fe2000bf05070 */
[----:B------:R-:W-:Y:S02]  /*57e0*/  HFMA2 R0, -RZ, RZ, 0, 5.9604644775390625e-08 ;  /* 0x00000001ff007431 */ /* 0x000fe400000001ff */
[----:B------:R-:W-:Y:S01]  /*57f0*/  IMAD.MOV.U32 R88, RZ, RZ, 0x1 ;  /* 0x00000001ff587424 */ /* 0x000fe200078e00ff */
[----:B------:R-:W-:Y:S06]  /*5800*/  UISETP.NE.AND.EX UP0, UPT, UR39, URZ, UPT, UP0 ;  /* 0x000000ff2700728c */ /* 0x000fec000bf05300 */
[----:B------:R-:W-:Y:S05]  /*5810*/  PLOP3.LUT P3, PT, PT, PT, UP0, 0x80, 0x8 ;  /* 0x000000000008781c */ /* 0x000fea0003f6f008 */
[----:B------:R-:W1:Y:S01]  /*5820*/  @UP0 LDCU.64 UR6, c[0x0][0x888] ;  /* 0x00011100ff0607ac */ /* 0x000e620008000a00 */
[----:B------:R-:W-:Y:S07]  /*5830*/  @UP0 UIMAD UR4, UR36, UR44, URZ ;  /* 0x0000002c240402a4 */ /* 0x000fee000f8e02ff */
[----:B------:R-:W-:Y:S01]  /*5840*/  @!P3 PRMT R88, R0, 0x7610, R88 ;  /* 0x000076100058b816 */ /* 0x000fe20000000058 */
[----:B-1----:R-:W-:Y:S03]  /*5850*/  @UP0 UIMAD.WIDE UR6, UR4, 0x4, UR6 ;  /* 0x00000004040608a5 */ /* 0x002fe6000f8e0206 */
[----:B------:R-:W1:Y:S03]  /*5860*/  @!UP0 LDCU UR4, c[0x0][0x880] ;  /* 0x00011000ff0487ac */ /* 0x000e660008000800 */
[----:B------:R-:W-:Y:S01]  /*5870*/  IMAD.U32 R2, RZ, RZ, UR6 ;  /* 0x00000006ff027e24 */ /* 0x000fe2000f8e00ff */
[----:B------:R-:W-:Y:S05]  /*5880*/  MOV R3, UR7 ;  /* 0x0000000700037c02 */ /* 0x000fea0008000f00 */
[----:B-----5:R2:W5:Y:S02]  /*5890*/  @P3 LDG.E R49, desc[UR46][R2.64] ;  /* 0x0000002e02313981 */ /* 0x020564000c1e1900 */
[----:B-12---:R-:W-:Y:S02]  /*58a0*/  @!P3 IMAD.U32 R49, RZ, RZ, UR4 ;  /* 0x00000004ff31be24 */ /* 0x006fe4000f8e00ff */
.L_x_94:
[----:B------:R-:W-:Y:S05]  /*58b0*/  @!P4 BRA `(.L_x_95) ;  /* 0x000000000020c947 */ /* 0x000fea0003800000 */
[----:B------:R-:W-:Y:S04]  /*58c0*/  ISETP.NE.U32.AND P3, PT, R80, RZ, PT ;  /* 0x000000ff5000720c */ /* 0x000fe80003f65070 */
[----:B------:R-:W-:Y:S11]  /*58d0*/  ISETP.NE.AND.EX P3, PT, R81, RZ, PT, P3 ;  /* 0x000000ff5100720c */ /* 0x000ff60003f65330 */
[----:B------:R-:W-:Y:S02]  /*58e0*/  @!UPT UIADD3 URZ, UPT, UPT, URZ, URZ, URZ ;  /* 0x000000fffffff290 */ /* 0x000fe4000fffe0ff */
[----:B------:R-:W1:Y:S01]  /*58f0*/  @P3 LDC.64 R2, c[0x0][0x8a8] ;  /* 0x00022a00ff023b82 */ /* 0x000e620000000a00 */
[----:B------:R-:W-:Y:S04]  /*5900*/  @P3 IMAD R0, R82, UR36, RZ ;  /* 0x0000002452003c24 */ /* 0x000fe8000f8e02ff */
[----:B-1----:R-:W-:Y:S05]  /*5910*/  @P3 IMAD.WIDE R2, R0, 0x4, R2 ;  /* 0x0000000400023825 */ /* 0x002fea00078e0202 */
[----:B-----5:R1:W5:Y:S02]  /*5920*/  @P3 LDG.E R47, desc[UR46][R2.64] ;  /* 0x0000002e022f3981 */ /* 0x020364000c1e1900 */
[----:B-1----:R-:W2:Y:S02]  /*5930*/  @!P3 LDC R47, c[0x0][0x8a0] ;  /* 0x00022800ff2fbb82 */ /* 0x002ea40000000800 */
.L_x_95:
[----:B-----5:R-:W-:Y:S01]  /*5940*/  FSETP.NEU.AND P3, PT, R49, RZ, PT ;  /* 0x000000ff3100720b */ /* 0x020fe20003f6d000 */
[----:B------:R-:W-:Y:S01]  /*5950*/  BSSY B1, `(.L_x_96) ;  /* 0x0000039000017945 */ /* 0x000fe20003800000 */
[----:B------:R-:W-:Y:S01]  /*5960*/  SEL R3, RZ, 0xffffffff, P2 ;  /* 0xffffffffff037807 */ /* 0x000fe20001000000 */
[----:B------:R-:W-:Y:S01]  /*5970*/  IMAD.MOV.U32 R66, RZ, RZ, 0x1 ;  /* 0x00000001ff427424 */ /* 0x000fe200078e00ff */
[----:B------:R-:W-:Y:S01]  /*5980*/  @P1 LOP3.LUT P2, RZ, R88, 0xff, RZ, 0xc0, !PT ;  /* 0x000000ff58ff1812 */ /* 0x000fe2000784c0ff */
[----:B------:R-:W-:Y:S01]  /*5990*/  IMAD R48, R45, 0x80, R46 ;  /* 0x000000802d307824 */ /* 0x000fe200078e022e */
[----:B------:R-:W-:Y:S01]  /*59a0*/  @P1 SEL R0, RZ, 0xffffffff, P3 ;  /* 0xffffffffff001807 */ /* 0x000fe20001800000 */
[----:B------:R-:W-:Y:S01]  /*59b0*/  IMAD R106, R101, -0x10, R99 ;  /* 0xfffffff0656a7824 */ /* 0x000fe200078e0263 */
[----:B------:R-:W-:Y:S01]  /*59c0*/  LOP3.LUT R97, R97, 0x1, RZ, 0x3c, !PT ;  /* 0x0000000161617812 */ /* 0x000fe200078e3cff */
[----:B------:R-:W-:Y:S01]  /*59d0*/  IMAD.MOV.U32 R65, RZ, RZ, RZ ;  /* 0x000000ffff417224 */ /* 0x000fe200078e00ff */
[----:B------:R-:W-:Y:S02]  /*59e0*/  @P0 SEL R0, R3, R0, !P2 ;  /* 0x0000000003000207 */ /* 0x000fe40005000000 */
[----:B------:R-:W-:Y:S02]  /*59f0*/  CS2R R78, SRZ ;  /* 0x00000000004e7805 */ /* 0x000fe4000001ff00 */
[----:B------:R-:W-:Y:S02]  /*5a00*/  LEA R64, R45, UR48, 0x3 ;  /* 0x000000302d407c11 */ /* 0x000fe4000f8e18ff */
[----:B------:R-:W-:Y:S02]  /*5a10*/  CS2R R76, SRZ ;  /* 0x00000000004c7805 */ /* 0x000fe4000001ff00 */
[----:B------:R-:W-:Y:S02]  /*5a20*/  @P1 LOP3.LUT R0, R0, 0x1, RZ, 0xc0, !PT ;  /* 0x0000000100001812 */ /* 0x000fe400078ec0ff */
[----:B------:R-:W-:Y:S02]  /*5a30*/  CS2R R70, SRZ ;  /* 0x0000000000467805 */ /* 0x000fe4000001ff00 */
[----:B------:R-:W-:Y:S02]  /*5a40*/  PLOP3.LUT P2, PT, PT, PT, UP1, 0x80, 0x8 ;  /* 0x000000000008781c */ /* 0x000fe40003f4f018 */
[----:B------:R-:W-:Y:S02]  /*5a50*/  CS2R R68, SRZ ;  /* 0x0000000000447805 */ /* 0x000fe4000001ff00 */
[----:B------:R-:W-:Y:S02]  /*5a60*/  ISETP.NE.U32.OR P5, PT, R0, 0x1, !P1 ;  /* 0x000000010000780c */ /* 0x000fe40004fa5470 */
[----:B------:R-:W-:Y:S02]  /*5a70*/  CS2R R62, SRZ ;  /* 0x00000000003e7805 */ /* 0x000fe4000001ff00 */
[----:B------:R-:W-:Y:S02]  /*5a80*/  LOP3.LUT P4, R104, R88, 0xff, RZ, 0xc0, !PT ;  /* 0x000000ff58687812 */ /* 0x000fe4000788c0ff */
[----:B------:R-:W-:Y:S02]  /*5a90*/  CS2R R60, SRZ ;  /* 0x00000000003c7805 */ /* 0x000fe4000001ff00 */
[----:B------:R-:W-:Y:S02]  /*5aa0*/  SEL R2, RZ, 0xffffffff, P3 ;  /* 0xffffffffff027807 */ /* 0x000fe40001800000 */
[----:B------:R-:W-:Y:S02]  /*5ab0*/  CS2R R58, SRZ ;  /* 0x00000000003a7805 */ /* 0x000fe4000001ff00 */
[----:B------:R-:W-:Y:S02]  /*5ac0*/  P2R R107, PR, RZ, 0x20 ;  /* 0x00000020ff6b7803 */ /* 0x000fe40000000000 */
[----:B------:R-:W-:Y:S02]  /*5ad0*/  CS2R R56, SRZ ;  /* 0x0000000000387805 */ /* 0x000fe4000001ff00 */
[----:B------:R-:W-:Y:S02]  /*5ae0*/  @P2 SEL R2, R3, R2, !P4 ;  /* 0x0000000203022207 */ /* 0x000fe40006000000 */
[----:B------:R-:W-:Y:S02]  /*5af0*/  @P5 SHF.L.U32 R0, R97, 0x1f, RZ ;  /* 0x0000001f61005819 */ /* 0x000fe400000006ff */
[----:B------:R-:W-:Y:S02]  /*5b00*/  LOP3.LUT R2, R2, 0x1, RZ, 0xc0, !PT ;  /* 0x0000000102027812 */ /* 0x000fe400078ec0ff */
[----:B------:R1:W3:Y:S02]  /*5b10*/  @P5 SYNCS.PHASECHK.TRANS64.TRYWAIT P1, [UR48+0x30], R0 ;  /* 0x00003000ff0055a7 */ /* 0x0002e40008021130 */
[----:B------:R-:W-:Y:S04]  /*5b20*/  ISETP.NE.U32.AND P2, PT, R2, 0x1, PT ;  /* 0x000000010200780c */ /* 0x000fe80003f45070 */
[----:B------:R-:W-:Y:S02]  /*5b30*/  P2R R67, PR, RZ, 0x4 ;  /* 0x00000004ff437803 */ /* 0x000fe40000000000 */
[----:B-1----:R-:W-:Y:S04]  /*5b40*/  SHF.L.U32 R0, R96, 0x1f, RZ ;  /* 0x0000001f60007819 */ /* 0x002fe800000006ff */
[----:B------:R1:W4:Y:S01]  /*5b50*/  SYNCS.PHASECHK.TRANS64.TRYWAIT P0, [R64+URZ+0xa0], R0 ;  /* 0x0000a000400075a7 */ /* 0x00032200080011ff */
[----:B---3--:R-:W-:Y:S01]  /*5b60*/  @P5 SEL R66, RZ, 0x1, !P1 ;  /* 0x00000001ff425807 */ /* 0x008fe20004800000 */
[----:B-1----:R-:W-:Y:S06]  /*5b70*/  @!P5 BRA `(.L_x_97) ;  /* 0x000000000058d947 */ /* 0x002fec0003800000 */
[----:B------:R-:W-:Y:S01]  /*5b80*/  IMAD.MOV.U32 R79, RZ, RZ, RZ ;  /* 0x000000ffff4f7224 */ /* 0x000fe200078e00ff */
[----:B------:R-:W-:Y:S01]  /*5b90*/  ISETP.NE.AND P1, PT, R66, RZ, PT ;  /* 0x000000ff4200720c */ /* 0x000fe20003f25270 */
[----:B------:R-:W-:Y:S01]  /*5ba0*/  BSSY B0, `(.L_x_98) ;  /* 0x000000c000007945 */ /* 0x000fe20003800000 */
[----:B------:R-:W-:Y:S02]  /*5bb0*/  CS2R R58, SRZ ;  /* 0x00000000003a7805 */ /* 0x000fe4000001ff00 */
[----:B------:R-:W-:Y:S02]  /*5bc0*/  CS2R R56, SRZ ;  /* 0x0000000000387805 */ /* 0x000fe4000001ff00 */
[----:B------:R-:W-:Y:S02]  /*5bd0*/  CS2R R62, SRZ ;  /* 0x00000000003e7805 */ /* 0x000fe4000001ff00 */
[----:B------:R-:W-:Y:S02]  /*5be0*/  CS2R R60, SRZ ;  /* 0x00000000003c7805 */ /* 0x000fe4000001ff00 */
[----:B------:R-:W-:Y:S02]  /*5bf0*/  CS2R R70, SRZ ;  /* 0x0000000000467805 */ /* 0x000fe4000001ff00 */
[----:B------:R-:W-:Y:S02]  /*5c00*/  CS2R R68, SRZ ;  /* 0x0000000000447805 */ /* 0x000fe4000001ff00 */
[----:B------:R-:W-:Y:S01]  /*5c10*/  CS2R R76, SRZ ;  /* 0x00000000004c7805 */ /* 0x000fe2000001ff00 */
[----:B------:R-:W-:Y:S06]  /*5c20*/  @P1 BRA `(.L_x_99) ;  /* 0x00000000000c1947 */ /* 0x000fec0003800000 */
[----:B------:R-:W-:Y:S04]  /*5c30*/  SHF.L.U32 R3, R97, 0x1f, RZ ;  /* 0x0000001f61037819 */ /* 0x000fe800000006ff */
[----:B------:R-:W1:Y:S02]  /*5c40*/  SYNCS.PHASECHK.TRANS64.TRYWAIT P1, [UR48+0x30], R3 ;  /* 0x00003003ff0075a7 */ /* 0x000e640008021130 */
[----:B-1----:R-:W-:Y:S05]  /*5c50*/  @!P1 BRA `(.L_x_100) ;  /* 0x0000003c004c9947 */ /* 0x002fea0003800000 */
.L_x_99:
[----:B------:R-:W-:Y:S05]  /*5c60*/  BSYNC B0 ;  /* 0x0000000000007941 */ /* 0x000fea0003800000 */
.L_x_98:
[----:B------:R-:W-:Y:S01]  /*5c70*/  ISETP.NE.AND P1, PT, R67, RZ, PT ;  /* 0x000000ff4300720c */ /* 0x000fe20003f25270 */
[----:B------:R-:W-:Y:S11]  /*5c80*/  HFMA2 R65, -RZ, RZ, 0, 5.9604644775390625e-08 ;  /* 0x00000001ff417431 */ /* 0x000ff600000001ff */
[----:B------:R-:W-:Y:S01]  /*5c90*/  @!UPT UIADD3 URZ, UPT, UPT, URZ, URZ, URZ ;  /* 0x000000fffffff290 */ /* 0x000fe2000fffe0ff */
[----:B------:R3:W1:Y:S04]  /*5ca0*/  @P1 LDS.128 R56, [R100] ;  /* 0x0000000064381984 */ /* 0x0006680000000c00 */
[----:B------:R3:W1:Y:S04]  /*5cb0*/  @P1 LDS.128 R60, [R99+0x10] ;  /* 0x00001000633c1984 */ /* 0x0006680000000c00 */
[----:B------:R3:W1:Y:S04]  /*5cc0*/  @P1 LDS.128 R68, [R98+0x20] ;  /* 0x0000200062441984 */ /* 0x0006680000000c00 */
[----:B------:R3:W1:Y:S02]  /*5cd0*/  @P1 LDS.128 R76, [R106+0x30] ;  /* 0x000030006a4c1984 */ /* 0x0006640000000c00 */
.L_x_97:
[----:B------:R-:W-:Y:S05]  /*5ce0*/  BSYNC B1 ;  /* 0x0000000000017941 */ /* 0x000fea0003800000 */
.L_x_96:
[----:B-1----:R-:W-:Y:S04]  /*5cf0*/  SHF.R.U32.HI R2, RZ, 0x15, R48 ;  /* 0x00000015ff027819 */ /* 0x002fe80000011630 */
[----:B------:R-:W-:Y:S01]  /*5d00*/  LOP3.LUT P1, RZ, R2, 0x3, R92, 0x48, !PT ;  /* 0x0000000302ff7812 */ /* 0x000fe2000782485c */
[----:B------:R-:W-:Y:S01]  /*5d10*/  @!UPT UIADD3 URZ, UPT, UPT, URZ, URZ, URZ ;  /* 0x000000fffffff290 */ /* 0x000fe2000fffe0ff */
[----:B----4-:R-:W-:Y:S11]  /*5d20*/  @P0 BRA `(.L_x_101) ;  /* 0x0000000000080947 */ /* 0x010ff60003800000 */
[----:B------:R-:W1:Y:S02]  /*5d30*/  SYNCS.PHASECHK.TRANS64.TRYWAIT P0, [R64+URZ+0xa0], R0 ;  /* 0x0000a000400075a7 */ /* 0x000e6400080011ff */
[----:B-1----:R-:W-:Y:S05]  /*5d40*/  @!P0 BRA `(.L_x_102) ;  /* 0x0000003c00288947 */ /* 0x002fea0003800000 */
.L_x_101:
[----:B------:R-:W-:Y:S05]  /*5d50*/  @!P1 BRA `(.L_x_103) ;  /* 0x0000000000409947 */ /* 0x000fea0003800000 */
[----:B------:R-:W4:Y:S01]  /*5d60*/  LDCU.64 UR8, c[0x4][0x70] ;  /* 0x01000e00ff0877ac */ /* 0x000f220008000a00 */
[----:B------:R-:W-:Y:S01]  /*5d70*/  MOV R3, 0x0 ;  /* 0x0000000000037802 */ /* 0x000fe20000000f00 */
[----:B------:R-:W-:Y:S02]  /*5d80*/  HFMA2 R12, -RZ, RZ, 0, 5.9604644775390625e-08 ;  /* 0x00000001ff0c7431 */ /* 0x000fe400000001ff */
[----:B------:R-:W-:Y:S02]  /*5d90*/  IMAD.MOV.U32 R8, RZ, RZ, 0x192 ;  /* 0x00000192ff087424 */ /* 0x000fe400078e00ff */
[----:B------:R-:W-:Y:S01]  /*5da0*/  IMAD.MOV.U32 R13, RZ, RZ, RZ ;  /* 0x000000ffff0d7224 */ /* 0x000fe200078e00ff */
[----:B------:R-:W5:Y:S01]  /*5db0*/  LDCU.64 UR6, c[0x4][0x78] ;  /* 0x01000f00ff0677ac */ /* 0x000f620008000a00 */
[----:B------:R-:W1:Y:S01]  /*5dc0*/  LDC.64 R2, c[0x4][R3] ;  /* 0x0100000003027b82 */ /* 0x000e620000000a00 */
[----:B------:R-:W2:Y:S01]  /*5dd0*/  LDCU.64 UR4, c[0x4][0x10] ;  /* 0x01000200ff0477ac */ /* 0x000ea20008000a00 */
[----:B----4-:R-:W-:Y:S01]  /*5de0*/  MOV R5, UR9 ;  /* 0x0000000900057c02 */ /* 0x010fe20008000f00 */
[----:B------:R-:W-:Y:S01]  /*5df0*/  IMAD.U32 R4, RZ, RZ, UR8 ;  /* 0x00000008ff047e24 */ /* 0x000fe2000f8e00ff */
[----:B-----5:R-:W-:Y:S01]  /*5e00*/  MOV R7, UR7 ;  /* 0x0000000700077c02 */ /* 0x020fe20008000f00 */
[----:B------:R-:W-:Y:S01]  /*5e10*/  IMAD.U32 R6, RZ, RZ, UR6 ;  /* 0x00000006ff067e24 */ /* 0x000fe2000f8e00ff */
[----:B--2---:R-:W-:Y:S01]  /*5e20*/  MOV R11, UR5 ;  /* 0x00000005000b7c02 */ /* 0x004fe20008000f00 */
[----:B------:R-:W-:Y:S02]  /*5e30*/  IMAD.U32 R10, RZ, RZ, UR4 ;  /* 0x00000004ff0a7e24 */ /* 0x000fe4000f8e00ff */
[----:B------:R-:W-:Y:S07]  /*5e40*/  LEPC R20, `(.L_x_103) ;  /* 0x000000001014794e */ /* 0x000fee0000000000 */
[----:B-1-3--:R-:W-:Y:S05]  /*5e50*/  CALL.ABS.NOINC R2 ;  /* 0x0000000002007343 */ /* 0x00afea0003c00000 */
.L_x_103:
[----:B------:R-:W-:Y:S05]  /*5e60*/  WARPSYNC.ALL ;  /* 0x0000000000007948 */ /* 0x000fea0003800000 */
[----:B------:R-:W-:Y:S01]  /*5e70*/  R2UR UR4, R48 ;  /* 0x00000000300472ca */ /* 0x000fe200000e0000 */
[--C-:B------:R-:W-:Y:S01]  /*5e80*/  HADD2.F32 R50, -RZ, R56.reuse.H0_H0 ;  /* 0x20000038ff327230 */ /* 0x100fe20000004100 */
[----:B------:R-:W-:Y:S01]  /*5e90*/  ISETP.NE.AND P0, PT, R102, RZ, PT ;  /* 0x000000ff6600720c */ /* 0x000fe20003f05270 */
[----:B------:R-:W-:Y:S01]  /*5ea0*/  HADD2.F32 R51, -RZ, R56.H1_H1 ;  /* 0x30000038ff337230 */ /* 0x000fe20000004100 */
[----:B------:R-:W-:Y:S01]  /*5eb0*/  BSSY.RECONVERGENT B0, `(.L_x_104) ;  /* 0x0000086000007945 */ /* 0x000fe20003800200 */
[--C-:B------:R-:W-:Y:S08]  /*5ec0*/  HADD2.F32 R52, -RZ, R57.reuse.H0_H0 ;  /* 0x20000039ff347230 */ /* 0x100ff00000004100 */
[----:B------:R-:W1:Y:S02]  /*5ed0*/  LDTM.x32 R4, tmem[UR4] ;  /* 0x00000004000479ee */ /* 0x000e6400082c0000 */
[C---:B-12---:R-:W-:Y:S01]  /*5ee0*/  FMUL R0, R47.reuse, R4 ;  /* 0x000000042f007220 */ /* 0x046fe20000400000 */
[C---:B------:R-:W-:Y:S01]  /*5ef0*/  FMUL R2, R47.reuse, R5 ;  /* 0x000000052f027220 */ /* 0x040fe20000400000 */
[C---:B------:R-:W-:Y:S01]  /*5f00*/  FMUL R4, R47.reuse, R8 ;  /* 0x000000082f047220 */ /* 0x040fe20000400000 */
[----:B------:R-:W-:Y:S01]  /*5f10*/  FMUL R3, R47, R6 ;  /* 0x000000062f037220 */ /* 0x000fe20000400000 */
[C---:B------:R-:W-:Y:S01]  /*5f20*/  FFMA R0, R49.reuse, R50, R0 ;  /* 0x0000003231007223 */ /* 0x040fe20000000000 */
[----:B------:R-:W-:Y:S01]  /*5f30*/  FFMA R2, R49, R51, R2 ;  /* 0x0000003331027223 */ /* 0x000fe20000000002 */
[C---:B------:R-:W-:Y:S01]  /*5f40*/  FMUL R5, R47.reuse, R9 ;  /* 0x000000092f057220 */ /* 0x040fe20000400000 */
        /* <DEDUP_REMOVED lines=16> */
[----:B------:R-:W-:Y:S02]  /*6050*/  HADD2.F32 R32, -RZ, R57.H1_H1 ;  /* 0x30000039ff207230 */ /* 0x000fe40000004100 */
[C---:B------:R-:W-:Y:S01]  /*6060*/  FMUL R26, R47.reuse, R30 ;  /* 0x0000001e2f1a7220 */ /* 0x040fe20000400000 */
[----:B------:R-:W-:Y:S01]  /*6070*/  FMUL R29, R47, R33 ;  /* 0x000000212f1d7220 */ /* 0x000fe20000400000 */
[--C-:B------:R-:W-:Y:S02]  /*6080*/  HADD2.F32 R33, -RZ, R58.reuse.H0_H0 ;  /* 0x2000003aff217230 */ /* 0x100fe40000004100 */
[----:B------:R-:W-:Y:S01]  /*6090*/  FFMA R3, R49, R52, R3 ;  /* 0x0000003431037223 */ /* 0x000fe20000000003 */
[C---:B------:R-:W-:Y:S01]  /*60a0*/  FMUL R7, R47.reuse, R7 ;  /* 0x000000072f077220 */ /* 0x040fe20000400000 */
[----:B------:R-:W-:Y:S01]  /*60b0*/  FMUL R30, R47, R34 ;  /* 0x000000222f1e7220 */ /* 0x000fe20000400000 */
[----:B------:R-:W-:Y:S01]  /*60c0*/  HADD2.F32 R34, -RZ, R58.H1_H1 ;  /* 0x3000003aff227230 */ /* 0x000fe20000004100 */
[----:B------:R-:W-:Y:S01]  /*60d0*/  F2FP.F16.F32.PACK_AB R52, R2, R0 ;  /* 0x000000000234723e */ /* 0x000fe200000000ff */
[--C-:B------:R-:W-:Y:S02]  /*60e0*/  HADD2.F32 R0, -RZ, R59.reuse.H0_H0 ;  /* 0x2000003bff007230 */ /* 0x100fe40000004100 */
[C---:B------:R-:W-:Y:S01]  /*60f0*/  FFMA R7, R49.reuse, R32, R7 ;  /* 0x0000002031077223 */ /* 0x040fe20000000007 */
[----:B------:R-:W-:Y:S02]  /*6100*/  HADD2.F32 R2, -RZ, R59.H1_H1 ;  /* 0x3000003bff027230 */ /* 0x000fe40000004100 */
[C---:B------:R-:W-:Y:S01]  /*6110*/  FFMA R4, R49.reuse, R33, R4 ;  /* 0x0000002131047223 */ /* 0x040fe20000000004 */
[C---:B------:R-:W-:Y:S01]  /*6120*/  FFMA R5, R49.reuse, R34, R5 ;  /* 0x0000002231057223 */ /* 0x040fe20000000005 */
[----:B------:R-:W-:Y:S01]  /*6130*/  FFMA R6, R49, R0, R6 ;  /* 0x0000000031067223 */ /* 0x000fe20000000006 */
[--C-:B------:R-:W-:Y:S02]  /*6140*/  HADD2.F32 R0, -RZ, R60.reuse.H0_H0 ;  /* 0x2000003cff007230 */ /* 0x100fe40000004100 */
[----:B------:R-:W-:Y:S01]  /*6150*/  FMUL R11, R47, R11 ;  /* 0x0000000b2f0b7220 */ /* 0x000fe20000400000 */
[----:B------:R-:W-:Y:S01]  /*6160*/  F2FP.F16.F32.PACK_AB R53, R7, R3 ;  /* 0x000000030735723e */ /* 0x000fe200000000ff */
[--C-:B------:R-:W-:Y:S02]  /*6170*/  HADD2.F32 R3, -RZ, R61.reuse.H0_H0 ;  /* 0x2000003dff037230 */ /* 0x100fe40000004100 */
[----:B------:R-:W-:Y:S01]  /*6180*/  FMUL R15, R47, R15 ;  /* 0x0000000f2f0f7220 */ /* 0x000fe20000400000 */
[C---:B------:R-:W-:Y:S01]  /*6190*/  FFMA R11, R49.reuse, R2, R11 ;  /* 0x00000002310b7223 */ /* 0x040fe2000000000b */
[----:B------:R-:W-:Y:S02]  /*61a0*/  HADD2.F32 R2, -RZ, R60.H1_H1 ;  /* 0x3000003cff027230 */ /* 0x000fe40000004100 */
[----:B------:R-:W-:Y:S01]  /*61b0*/  FFMA R8, R49, R0, R8 ;  /* 0x0000000031087223 */ /* 0x000fe20000000008 */
[----:B------:R-:W-:Y:S02]  /*61c0*/  HADD2.F32 R0, -RZ, R61.H1_H1 ;  /* 0x3000003dff007230 */ /* 0x000fe40000004100 */
[C---:B------:R-:W-:Y:S01]  /*61d0*/  FMUL R19, R47.reuse, R19 ;  /* 0x000000132f137220 */ /* 0x040fe20000400000 */
[----:B------:R-:W-:Y:S01]  /*61e0*/  FMUL R23, R47, R23 ;  /* 0x000000172f177220 */ /* 0x000fe20000400000 */
[C---:B------:R-:W-:Y:S01]  /*61f0*/  FFMA R9, R49.reuse, R2, R9 ;  /* 0x0000000231097223 */ /* 0x040fe20000000009 */
[C---:B------:R-:W-:Y:S01]  /*6200*/  FFMA R10, R49.reuse, R3, R10 ;  /* 0x00000003310a7223 */ /* 0x040fe2000000000a */
[----:B------:R-:W-:Y:S01]  /*6210*/  FFMA R15, R49, R0, R15 ;  /* 0x00000000310f7223 */ /* 0x000fe2000000000f */
[--C-:B------:R-:W-:Y:S02]  /*6220*/  HADD2.F32 R2, -RZ, R62.reuse.H0_H0 ;  /* 0x2000003eff027230 */ /* 0x100fe40000004100 */
[----:B------:R-:W-:Y:S01]  /*6230*/  FMUL R27, R47, R27 ;  /* 0x0000001b2f1b7220 */ /* 0x000fe20000400000 */
[----:B------:R-:W-:Y:S01]  /*6240*/  HADD2.F32 R0, -RZ, R62.H1_H1 ;  /* 0x3000003eff007230 */ /* 0x000fe20000004100 */
[----:B------:R-:W-:Y:S01]  /*6250*/  F2FP.F16.F32.PACK_AB R54, R5, R4 ;  /* 0x000000040536723e */ /* 0x000fe200000000ff */
[--C-:B------:R-:W-:Y:S02]  /*6260*/  HADD2.F32 R3, -RZ, R63.reuse.H0_H0 ;  /* 0x2000003fff037230 */ /* 0x100fe40000004100 */
[C---:B------:R-:W-:Y:S01]  /*6270*/  FFMA R12, R49.reuse, R2, R12 ;  /* 0x00000002310c7223 */ /* 0x040fe2000000000c */
[--C-:B------:R-:W-:Y:S02]  /*6280*/  HADD2.F32 R2, -RZ, R68.reuse.H0_H0 ;  /* 0x20000044ff027230 */ /* 0x100fe40000004100 */
[C---:B------:R-:W-:Y:S01]  /*6290*/  FFMA R13, R49.reuse, R0, R13 ;  /* 0x00000000310d7223 */ /* 0x040fe2000000000d */
[----:B------:R-:W-:Y:S02]  /*62a0*/  HADD2.F32 R0, -RZ, R63.H1_H1 ;  /* 0x3000003fff007230 */ /* 0x000fe40000004100 */
[----:B------:R-:W-:Y:S01]  /*62b0*/  FFMA R14, R49, R3, R14 ;  /* 0x00000003310e7223 */ /* 0x000fe2000000000e */
[----:B------:R-:W-:Y:S01]  /*62c0*/  HADD2.F32 R3, -RZ, R68.H1_H1 ;  /* 0x30000044ff037230 */ /* 0x000fe20000004100 */
[----:B------:R-:W-:Y:S01]  /*62d0*/  F2FP.F16.F32.PACK_AB R55, R11, R6 ;  /* 0x000000060b37723e */ /* 0x000fe200000000ff */
[----:B------:R-:W-:Y:S01]  /*62e0*/  FMUL R31, R47, R31 ;  /* 0x0000001f2f1f7220 */ /* 0x000fe20000400000 */
[C---:B------:R-:W-:Y:S01]  /*62f0*/  FFMA R19, R49.reuse, R0, R19 ;  /* 0x0000000031137223 */ /* 0x040fe20000000013 */
[--C-:B------:R-:W-:Y:S02]  /*6300*/  HADD2.F32 R0, -RZ, R69.reuse.H0_H0 ;  /* 0x20000045ff007230 */ /* 0x100fe40000004100 */
[C---:B------:R-:W-:Y:S01]  /*6310*/  FFMA R16, R49.reuse, R2, R16 ;  /* 0x0000000231107223 */ /* 0x040fe20000000010 */
[----:B------:R1:W-:Y:S01]  /*6320*/  STS.128 [R100], R52 ;  /* 0x0000003464007388 */ /* 0x0003e20000000c00 */
[C---:B------:R-:W-:Y:S01]  /*6330*/  FFMA R17, R49.reuse, R3, R17 ;  /* 0x0000000331117223 */ /* 0x040fe20000000011 */
[----:B------:R-:W-:Y:S02]  /*6340*/  HADD2.F32 R2, -RZ, R69.H1_H1 ;  /* 0x30000045ff027230 */ /* 0x000fe40000004100 */
[----:B------:R-:W-:Y:S01]  /*6350*/  FFMA R18, R49, R0, R18 ;  /* 0x0000000031127223 */ /* 0x000fe20000000012 */
[--C-:B------:R-:W-:Y:S01]  /*6360*/  HADD2.F32 R0, -RZ, R70.reuse.H0_H0 ;  /* 0x20000046ff007230 */ /* 0x100fe20000004100 */
[----:B------:R-:W-:Y:S01]  /*6370*/  F2FP.F16.F32.PACK_AB R8, R9, R8 ;  /* 0x000000080908723e */ /* 0x000fe200000000ff */
[--C-:B------:R-:W-:Y:S02]  /*6380*/  HADD2.F32 R3, -RZ, R71.reuse.H0_H0 ;  /* 0x20000047ff037230 */ /* 0x100fe40000004100 */
[C---:B------:R-:W-:Y:S01]  /*6390*/  FFMA R23, R49.reuse, R2, R23 ;  /* 0x0000000231177223 */ /* 0x040fe20000000017 */
[----:B------:R-:W-:Y:S02]  /*63a0*/  HADD2.F32 R2, -RZ, R70.H1_H1 ;  /* 0x30000046ff027230 */ /* 0x000fe40000004100 */
[----:B------:R-:W-:Y:S01]  /*63b0*/  FFMA R20, R49, R0, R20 ;  /* 0x0000000031147223 */ /* 0x000fe20000000014 */
[----:B------:R-:W-:Y:S01]  /*63c0*/  HADD2.F32 R0, -RZ, R71.H1_H1 ;  /* 0x30000047ff007230 */ /* 0x000fe20000004100 */
[----:B------:R-:W-:Y:S01]  /*63d0*/  F2FP.F16.F32.PACK_AB R9, R15, R10 ;  /* 0x0000000a0f09723e */ /* 0x000fe200000000ff */
[----:B------:R-:W-:Y:S02]  /*63e0*/  HADD2.F32 R4, -RZ, R79.H0_H0 ;  /* 0x2000004fff047230 */ /* 0x000fe40000004100 */
[C---:B------:R-:W-:Y:S01]  /*63f0*/  FFMA R21, R49.reuse, R2, R21 ;  /* 0x0000000231157223 */ /* 0x040fe20000000015 */
[C---:B------:R-:W-:Y:S01]  /*6400*/  FFMA R22, R49.reuse, R3, R22 ;  /* 0x0000000331167223 */ /* 0x040fe20000000016 */
[----:B------:R-:W-:Y:S01]  /*6410*/  FFMA R27, R49, R0, R27 ;  /* 0x00000000311b7223 */ /* 0x000fe2000000001b */
[--C-:B------:R-:W-:Y:S01]  /*6420*/  HADD2.F32 R2, -RZ, R76.reuse.H0_H0 ;  /* 0x2000004cff027230 */ /* 0x100fe20000004100 */
[----:B------:R-:W-:Y:S01]  /*6430*/  F2FP.F16.F32.PACK_AB R10, R13, R12 ;  /* 0x0000000c0d0a723e */ /* 0x000fe200000000ff */
[----:B------:R-:W-:Y:S01]  /*6440*/  HADD2.F32 R0, -RZ, R76.H1_H1 ;  /* 0x3000004cff007230 */ /* 0x000fe20000004100 */
[----:B------:R-:W-:Y:S01]  /*6450*/  F2FP.F16.F32.PACK_AB R11, R19, R14 ;  /* 0x0000000e130b723e */ /* 0x000fe200000000ff */
[--C-:B------:R-:W-:Y:S02]  /*6460*/  HADD2.F32 R3, -RZ, R77.reuse.H0_H0 ;  /* 0x2000004dff037230 */ /* 0x100fe40000004100 */
[C---:B------:R-:W-:Y:S01]  /*6470*/  FFMA R24, R49.reuse, R2, R24 ;  /* 0x0000000231187223 */ /* 0x040fe20000000018 */
[--C-:B------:R-:W-:Y:S02]  /*6480*/  HADD2.F32 R2, -RZ, R78.reuse.H0_H0 ;  /* 0x2000004eff027230 */ /* 0x100fe40000004100 */
[C---:B------:R-:W-:Y:S01]  /*6490*/  FFMA R25, R49.reuse, R0, R25 ;  /* 0x0000000031197223 */ /* 0x040fe20000000019 */
[----:B------:R1:W-:Y:S01]  /*64a0*/  STS.128 [R99+0x10], R8 ;  /* 0x0000100863007388 */ /* 0x0003e20000000c00 */
[----:B------:R-:W-:Y:S02]  /*64b0*/  HADD2.F32 R0, -RZ, R77.H1_H1 ;  /* 0x3000004dff007230 */ /* 0x000fe40000004100 */
[----:B------:R-:W-:Y:S01]  /*64c0*/  FFMA R26, R49, R3, R26 ;  /* 0x00000003311a7223 */ /* 0x000fe2000000001a */
[----:B------:R-:W-:Y:S01]  /*64d0*/  HADD2.F32 R3, -RZ, R78.H1_H1 ;  /* 0x3000004eff037230 */ /* 0x000fe20000004100 */
[----:B------:R-:W-:Y:S01]  /*64e0*/  F2FP.F16.F32.PACK_AB R16, R17, R16 ;  /* 0x000000101110723e */ /* 0x000fe200000000ff */
[----:B------:R-:W-:Y:S01]  /*64f0*/  HADD2.F32 R5, -RZ, R79.H1_H1 ;  /* 0x3000004fff057230 */ /* 0x000fe20000004100 */
[----:B------:R-:W-:Y:S01]  /*6500*/  F2FP.F16.F32.PACK_AB R17, R23, R18 ;  /* 0x000000121711723e */ /* 0x000fe200000000ff */
[----:B------:R-:W-:Y:S01]  /*6510*/  FFMA R31, R49, R0, R31 ;  /* 0x00000000311f7223 */ /* 0x000fe2000000001f */
[----:B------:R-:W-:Y:S01]  /*6520*/  FMUL R35, R47, R35 ;  /* 0x000000232f237220 */ /* 0x000fe20000400000 */
[----:B------:R-:W-:Y:S01]  /*6530*/  F2FP.F16.F32.PACK_AB R18, R21, R20 ;  /* 0x000000141512723e */ /* 0x000fe200000000ff */
[----:B------:R-:W-:Y:S01]  /*6540*/  FFMA R28, R49, R2, R28 ;  /* 0x00000002311c7223 */ /* 0x000fe2000000001c */
[----:B------:R-:W-:Y:S01]  /*6550*/  F2FP.F16.F32.PACK_AB R19, R27, R22 ;  /* 0x000000161b13723e */ /* 0x000fe200000000ff */
[C---:B------:R-:W-:Y:S01]  /*6560*/  FFMA R29, R49.reuse, R3, R29 ;  /* 0x00000003311d7223 */ /* 0x040fe2000000001d */
[C---:B------:R-:W-:Y:S01]  /*6570*/  FFMA R30, R49.reuse, R4, R30 ;  /* 0x00000004311e7223 */ /* 0x040fe2000000001e */
[----:B------:R-:W-:Y:S01]  /*6580*/  FFMA R35, R49, R5, R35 ;  /* 0x0000000531237223 */ /* 0x000fe20000000023 */
[----:B------:R-:W-:Y:S01]  /*6590*/  F2FP.F16.F32.PACK_AB R24, R25, R24 ;  /* 0x000000181918723e */ /* 0x000fe200000000ff */
[----:B------:R1:W-:Y:S01]  /*65a0*/  STS.128 [R98+0x20], R16 ;  /* 0x0000201062007388 */ /* 0x0003e20000000c00 */
[----:B------:R-:W-:Y:S02]  /*65b0*/  F2FP.F16.F32.PACK_AB R25, R31, R26 ;  /* 0x0000001a1f19723e */ /* 0x000fe400000000ff */
[----:B------:R-:W-:Y:S02]  /*65c0*/  F2FP.F16.F32.PACK_AB R26, R29, R28 ;  /* 0x0000001c1d1a723e */ /* 0x000fe400000000ff */
[----:B------:R-:W-:Y:S05]  /*65d0*/  F2FP.F16.F32.PACK_AB R27, R35, R30 ;  /* 0x0000001e231b723e */ /* 0x000fea00000000ff */
[----:B------:R1:W-:Y:S01]  /*65e0*/  STS.128 [R106+0x30], R24 ;  /* 0x000030186a007388 */ /* 0x0003e20000000c00 */
[----:B------:R-:W-:Y:S01]  /*65f0*/  @!PT LDS RZ, [RZ] ;  /* 0x00000000fffff984 */ /* 0x000fe20000000800 */
[----:B------:R-:W-:Y:S01]  /*6600*/  @!PT LDS RZ, [RZ] ;  /* 0x00000000fffff984 */ /* 0x000fe20000000800 */
[----:B------:R-:W-:Y:S01]  /*6610*/  @!PT LDS RZ, [RZ] ;  /* 0x00000000fffff984 */ /* 0x000fe20000000800 */
[----:B------:R-:W-:Y:S01]  /*6620*/  @!PT LDS RZ, [RZ] ;  /* 0x00000000fffff984 */ /* 0x000fe20000000800 */
[----:B------:R2:W-:Y:S07]  /*6630*/  MEMBAR.ALL.CTA ;  /* 0x0000000000007992 */ /* 0x0005ee0000008000 */
[----:B--2---:R-:W2:Y:S02]  /*6640*/  FENCE.VIEW.ASYNC.S ;  /* 0x00000000000073c6 */ /* 0x004ea40000000000 */
[----:B--2---:R-:W-:Y:S06]  /*6650*/  BAR.SYNC.DEFER_BLOCKING 0x1, 0x80 ;  /* 0x0042000000007b1d */ /* 0x004fec0000010000 */
[----:B------:R-:W-:Y:S05]  /*6660*/  @P0 BRA `(.L_x_105) ;  /* 0x0000000000280947 */ /* 0x000fea0003800000 */
[----:B------:R-:W-:Y:S02]  /*6670*/  UIADD3 UR4, UPT, UPT, UR48, 0x200, URZ ;  /* 0x0000020030047890 */ /* 0x000fe4000fffe0ff */
[----:B------:R-:W-:Y:S01]  /*6680*/  UIADD3 UR6, UP0, UPT, UR52, 0x680, URZ ;  /* 0x0000068034067890 */ /* 0x000fe2000ff1e0ff */
[----:B------:R-:W-:Y:S03]  /*6690*/  UMOV UR43, UR36 ;  /* 0x00000024002b7c82 */ /* 0x000fe60008000000 */
[----:B------:R-:W-:Y:S01]  /*66a0*/  MOV R93, UR4 ;  /* 0x00000004005d7c02 */ /* 0x000fe20008000f00 */
[----:B------:R-:W-:Y:S03]  /*66b0*/  UIADD3.X UR7, UPT, UPT, URZ, UR53, URZ, UP0, !UPT ;  /* 0x00000035ff077290 */ /* 0x000fe600087fe4ff */
[----:B------:R-:W-:Y:S11]  /*66c0*/  R2UR UR40, R93 ;  /* 0x000000005d2872ca */ /* 0x000ff600000e0000 */
[----:B------:R-:W-:Y:S02]  /*66d0*/  @!UPT UIADD3 URZ, UPT, UPT, URZ, URZ, URZ ;  /* 0x000000fffffff290 */ /* 0x000fe4000fffe0ff */
[----:B------:R2:W-:Y:S01]  /*66e0*/  UTMASTG.3D [UR40], [UR6] ;  /* 0x00000028060073b5 */ /* 0x0005e20008010000 */
[----:B------:R0:W-:Y:S01]  /*66f0*/  UTMACMDFLUSH ;  /* 0x00000000000079b7 */ /* 0x0001e20000000000 */
[----:B--2---:R-:W-:Y:S04]  /*6700*/  DEPBAR.LE SB0, 0x1 ;  /* 0x000080400000791a */ /* 0x004fe80000000000 */
.L_x_105:
[----:B------:R-:W-:Y:S05]  /*6710*/  BSYNC.RECONVERGENT B0 ;  /* 0x0000000000007941 */ /* 0x000fea0003800200 */
.L_x_104:
[----:B------:R-:W-:Y:S01]  /*6720*/  BAR.SYNC.DEFER_BLOCKING 0x1, 0x80 ;  /* 0x0042000000007b1d */ /* 0x000fe20000010000 */
[----:B------:R-:W-:Y:S01]  /*6730*/  ISETP.NE.AND P1, PT, R107, RZ, PT ;  /* 0x000000ff6b00720c */ /* 0x000fe20003f25270 */
[----:B------:R-:W-:Y:S01]  /*6740*/  UISETP.NE.AND UP0, UPT, UR49, URZ, UPT ;  /* 0x000000ff3100728c */ /* 0x000fe2000bf05270 */
[----:B------:R-:W-:Y:S11]  /*6750*/  LEA R2, R65, UR48, 0x3 ;  /* 0x0000003041027c11 */ /* 0x000ff6000f8e18ff */
[----:B------:R-:W-:Y:S01]  /*6760*/  @P1 SHF.L.U32 R3, R97, 0x1f, RZ ;  /* 0x0000001f61031819 */ /* 0x000fe200000006ff */
[----:B------:R-:W-:Y:S06]  /*6770*/  BRA.U !UP0, `(.L_x_106) ;  /* 0x0000000108247547 */ /* 0x000fec000b800000 */
[----:B------:R-:W-:Y:S01]  /*6780*/  IMAD.U32 R4, RZ, RZ, UR51 ;  /* 0x00000033ff047e24 */ /* 0x000fe2000f8e00ff */
[----:B------:R-:W-:Y:S01]  /*6790*/  MOV R0, UR37 ;  /* 0x0000002500007c02 */ /* 0x000fe20008000f00 */
[----:B------:R-:W-:Y:S03]  /*67a0*/  UIADD3 UR51, UPT, UPT, UR51, 0x1, URZ ;  /* 0x0000000133337890 */ /* 0x000fe6000fffe0ff */
[----:B------:R-:W-:Y:S01]  /*67b0*/  @P1 LEA R4, R4, UR48, 0x3 ;  /* 0x0000003004041c11 */ /* 0x000fe2000f8e18ff */
[----:B------:R-:W-:Y:S04]  /*67c0*/  UISETP.NE.AND UP0, UPT, UR51, 0x4, UPT ;  /* 0x000000043300788c */ /* 0x000fe8000bf05270 */
[----:B------:R-:W-:Y:S01]  /*67d0*/  @P1 VIADD R4, R4, 0x50 ;  /* 0x0000005004041836 */ /* 0x000fe20000000000 */
[----:B------:R-:W-:Y:S04]  /*67e0*/  USEL UR51, UR51, URZ, UP0 ;  /* 0x000000ff33337287 */ /* 0x000fe80008000000 */
[----:B------:R-:W-:Y:S04]  /*67f0*/  @P1 PRMT R0, R0, 0x654, R4 ;  /* 0x0000065400001816 */ /* 0x000fe80000000004 */
[----:B------:R2:W-:Y:S04]  /*6800*/  @P1 SYNCS.ARRIVE.TRANS64.RED.A1T0 RZ, [R0+URZ], RZ ;  /* 0x000000ff00ff19a7 */ /* 0x0005e800081004ff */
.L_x_106:
[----:B------:R-:W4:Y:S01]  /*6810*/  @P1 SYNCS.PHASECHK.TRANS64.TRYWAIT P0, [R2+URZ+0x30], R3 ;  /* 0x00003003020015a7 */ /* 0x000f2200080011ff */
[----:B------:R-:W-:Y:S01]  /*6820*/  BSSY B1, `(.L_x_107) ;  /* 0x0000016000017945 */ /* 0x000fe20003800000 */
[----:B----4-:R-:W-:Y:S03]  /*6830*/  @P1 SEL R66, RZ, 0x1, !P0 ;  /* 0x00000001ff421807 */ /* 0x010fe60004000000 */
[----:B------:R-:W-:Y:S05]  /*6840*/  @!P1 BRA `(.L_x_108) ;  /* 0x00000000004c9947 */ /* 0x000fea0003800000 */
[----:B------:R-:W-:Y:S01]  /*6850*/  ISETP.NE.AND P0, PT, R66, RZ, PT ;  /* 0x000000ff4200720c */ /* 0x000fe20003f05270 */
[----:B------:R-:W-:Y:S01]  /*6860*/  BSSY B0, `(.L_x_109) ;  /* 0x000000b000007945 */ /* 0x000fe20003800000 */
[----:B------:R-:W-:Y:S11]  /*6870*/  ISETP.NE.AND P1, PT, R67, RZ, PT ;  /* 0x000000ff4300720c */ /* 0x000ff60003f25270 */
[----:B------:R-:W-:Y:S02]  /*6880*/  @!UPT UIADD3 URZ, UPT, UPT, URZ, URZ, URZ ;  /* 0x000000fffffff290 */ /* 0x000fe4000fffe0ff */
[C---:B------:R-:W-:Y:S01]  /*6890*/  @P1 IMAD R6, R65.reuse, 0x2000, R100 ;  /* 0x0000200041061824 */ /* 0x040fe200078e0264 */
[C---:B------:R-:W-:Y:S01]  /*68a0*/  @P1 LEA R4, R65.reuse, R98, 0xd ;  /* 0x0000006241041211 */ /* 0x040fe200078e68ff */
[C---:B------:R-:W-:Y:S02]  /*68b0*/  @P1 IMAD R5, R65.reuse, 0x2000, R99 ;  /* 0x0000200041051824 */ /* 0x040fe400078e0263 */
[----:B------:R-:W-:Y:S01]  /*68c0*/  @P1 IMAD R3, R65, 0x2000, R106 ;  /* 0x0000200041031824 */ /* 0x000fe200078e026a */
[----:B------:R-:W-:Y:S06]  /*68d0*/  @P0 BRA `(.L_x_110) ;  /* 0x00000000000c0947 */ /* 0x000fec0003800000 */
[----:B--2---:R-:W-:Y:S04]  /*68e0*/  SHF.L.U32 R0, R97, 0x1f, RZ ;  /* 0x0000001f61007819 */ /* 0x004fe800000006ff */
[----:B------:R-:W2:Y:S02]  /*68f0*/  SYNCS.PHASECHK.TRANS64.TRYWAIT P0, [R2+URZ+0x30], R0 ;  /* 0x00003000020075a7 */ /* 0x000ea400080011ff */
[----:B--2---:R-:W-:Y:S05]  /*6900*/  @!P0 BRA `(.L_x_111) ;  /* 0x00000030004c8947 */ /* 0x004fea0003800000 */
.L_x_110:
[----:B------:R-:W-:Y:S05]  /*6910*/  BSYNC B0 ;  /* 0x0000000000007941 */ /* 0x000fea0003800000 */
.L_x_109:
[----:B------:R-:W-:Y:S02]  /*6920*/  ISETP.NE.AND P0, PT, R67, RZ, PT ;  /* 0x000000ff4300720c */ /* 0x000fe40003f05270 */
[----:B------:R-:W-:Y:S11]  /*6930*/  IADD3 R65, PT, PT, R65, 0x1, RZ ;  /* 0x0000000141417810 */ /* 0x000ff60007ffe0ff */
[----:B------:R4:W1:Y:S04]  /*6940*/  @P0 LDS.128 R56, [R6] ;  /* 0x0000000006380984 */ /* 0x0008680000000c00 */
[----:B------:R4:W1:Y:S04]  /*6950*/  @P0 LDS.128 R60, [R5+0x10] ;  /* 0x00001000053c0984 */ /* 0x0008680000000c00 */
[----:B------:R4:W1:Y:S04]  /*6960*/  @P0 LDS.128 R68, [R4+0x20] ;  /* 0x0000200004440984 */ /* 0x0008680000000c00 */
[----:B------:R4:W1:Y:S02]  /*6970*/  @P0 LDS.128 R76, [R3+0x30] ;  /* 0x00003000034c0984 */ /* 0x0008640000000c00 */
.L_x_108:
[----:B------:R-:W-:Y:S05]  /*6980*/  BSYNC B1 ;  /* 0x0000000000017941 */ /* 0x000fea0003800000 */
.L_x_107:
[----:B--2---:R-:W-:Y:S05]  /*6990*/  VIADD R0, R48, 0x20 ;  /* 0x0000002030007836 */ /* 0x004fea0000000000 */
[----:B------:R-:W-:Y:S04]  /*69a0*/  SHF.R.U32.HI R0, RZ, 0x15, R0 ;  /* 0x00000015ff007819 */ /* 0x000fe80000011600 */
[----:B------:R-:W-:Y:S11]  /*69b0*/  LOP3.LUT P0, RZ, R0, 0x3, R92, 0x48, !PT ;  /* 0x0000000300ff7812 */ /* 0x000ff6000780485c */
[----:B------:R-:W-:Y:S02]  /*69c0*/  @!UPT UIADD3 URZ, UPT, UPT, URZ, URZ, URZ ;  /* 0x000000fffffff290 */ /* 0x000fe4000fffe0ff */
[----:B------:R-:W-:Y:S05]  /*69d0*/  @!P0 BRA `(.L_x_112) ;  /* 0x0000000000408947 */ /* 0x000fea0003800000 */
[----:B------:R-:W2:Y:S01]  /*69e0*/  LDCU.64 UR8, c[0x4][0x70] ;  /* 0x01000e00ff0877ac */ /* 0x000ea20008000a00 */
[----:B----4-:R-:W-:Y:S01]  /*69f0*/  MOV R3, 0x0 ;  /* 0x0000000000037802 */ /* 0x010fe20000000f00 */
[----:B------:R-:W-:Y:S02]  /*6a00*/  HFMA2 R12, -RZ, RZ, 0, 5.9604644775390625e-08 ;  /* 0x00000001ff0c7431 */ /* 0x000fe400000001ff */
[----:B-1----:R-:W-:Y:S02]  /*6a10*/  IMAD.MOV.U32 R8, RZ, RZ, 0x192 ;  /* 0x00000192ff087424 */ /* 0x002fe400078e00ff */
[----:B------:R-:W-:Y:S01]  /*6a20*/  IMAD.MOV.U32 R13, RZ, RZ, RZ ;  /* 0x000000ffff0d7224 */ /* 0x000fe200078e00ff */
[----:B------:R-:W1:Y:S01]  /*6a30*/  LDCU.64 UR6, c[0x4][0x78] ;  /* 0x01000f00ff0677ac */ /* 0x000e620008000a00 */
[----:B------:R-:W4:Y:S01]  /*6a40*/  LDC.64 R2, c[0x4][R3] ;  /* 0x0100000003027b82 */ /* 0x000f220000000a00 */
[----:B------:R-:W5:Y:S01]  /*6a50*/  LDCU.64 UR4, c[0x4][0x10] ;  /* 0x01000200ff0477ac */ /* 0x000f620008000a00 */
[----:B--2---:R-:W-:Y:S01]  /*6a60*/  MOV R5, UR9 ;  /* 0x0000000900057c02 */ /* 0x004fe20008000f00 */
[----:B------:R-:W-:Y:S01]  /*6a70*/  IMAD.U32 R4, RZ, RZ, UR8 ;  /* 0x00000008ff047e24 */ /* 0x000fe2000f8e00ff */
[----:B-1----:R-:W-:Y:S01]  /*6a80*/  MOV R7, UR7 ;  /* 0x0000000700077c02 */ /* 0x002fe20008000f00 */
[----:B------:R-:W-:Y:S01]  /*6a90*/  IMAD.U32 R6, RZ, RZ, UR6 ;  /* 0x00000006ff067e24 */ /* 0x000fe2000f8e00ff */
[----:B-----5:R-:W-:Y:S01]  /*6aa0*/  MOV R11, UR5 ;  /* 0x00000005000b7c02 */ /* 0x020fe20008000f00 */
[----:B------:R-:W-:Y:S02]  /*6ab0*/  IMAD.U32 R10, RZ, RZ, UR4 ;  /* 0x00000004ff0a7e24 */ /* 0x000fe4000f8e00ff */
[----:B------:R-:W-:Y:S07]  /*6ac0*/  LEPC R20, `(.L_x_112) ;  /* 0x000000001014794e */ /* 0x000fee0000000000 */
[----:B---34-:R-:W-:Y:S05]  /*6ad0*/  CALL.ABS.NOINC R2 ;  /* 0x0000000002007343 */ /* 0x018fea0003c00000 */
.L_x_112:
[----:B------:R-:W-:Y:S05]  /*6ae0*/  WARPSYNC.ALL ;  /* 0x0000000000007948 */ /* 0x000fea0003800000 */
[----:B------:R-:W-:Y:S01]  /*6af0*/  R2UR UR4, R48 ;  /* 0x00000000300472ca */ /* 0x000fe200000e0000 */
[--C-:B-1--4-:R-:W-:Y:S01]  /*6b00*/  HADD2.F32 R3, -RZ, R56.reuse.H0_H0 ;  /* 0x20000038ff037230 */ /* 0x112fe20000004100 */
[----:B------:R-:W-:Y:S01]  /*6b10*/  ISETP.NE.AND P6, PT, R107, RZ, PT ;  /* 0x000000ff6b00720c */ /* 0x000fe20003fc5270 */
[--C-:B------:R-:W-:Y:S01]  /*6b20*/  HADD2.F32 R51, -RZ, R57.reuse.H1_H1 ;  /* 0x30000039ff337230 */ /* 0x100fe20000004100 */
[----:B------:R-:W-:Y:S01]  /*6b30*/  MOV R50, UR51 ;  /* 0x0000003300327c02 */ /* 0x000fe20008000f00 */
[----:B------:R-:W-:Y:S01]  /*6b40*/  BSSY.RECONVERGENT B0, `(.L_x_113) ;  /* 0x000008c000007945 */ /* 0x000fe20003800200 */
[----:B------:R-:W-:Y:S02]  /*6b50*/  MOV R72, UR37 ;  /* 0x0000002500487c02 */ /* 0x000fe40008000f00 */
[----:B------:R-:W-:Y:S05]  /*6b60*/  ISETP.NE.AND P0, PT, R102, RZ, PT ;  /* 0x000000ff6600720c */ /* 0x000fea0003f05270 */
[----:B------:R-:W1:Y:S02]  /*6b70*/  LDTM.x32 R4, tmem[UR4+0x20] ;  /* 0x00002004000479ee */ /* 0x000e6400082c0000 */
[----:B------:R-:W-:Y:S04]  /*6b80*/  @P6 LEA R50, R50, UR48, 0x3 ;  /* 0x0000003032326c11 */ /* 0x000fe8000f8e18ff */
[----:B------:R-:W-:Y:S04]  /*6b90*/  @P6 IADD3 R50, PT, PT, R50, 0x50, RZ ;  /* 0x0000005032326810 */ /* 0x000fe80007ffe0ff */
[----:B------:R-:W-:Y:S01]  /*6ba0*/  @P6 PRMT R72, R72, 0x654, R50 ;  /* 0x0000065448486816 */ /* 0x000fe20000000032 */
[----:B------:R-:W-:Y:S02]  /*6bb0*/  HADD2.F32 R50, -RZ, R57.H0_H0 ;  /* 0x20000039ff327230 */ /* 0x000fe40000004100 */
[C---:B-1----:R-:W-:Y:S01]  /*6bc0*/  FMUL R0, R47.reuse, R4 ;  /* 0x000000042f007220 */ /* 0x042fe20000400000 */
[----:B------:R-:W-:Y:S02]  /*6bd0*/  HADD2.F32 R4, -RZ, R56.H1_H1 ;  /* 0x30000038ff047230 */ /* 0x000fe40000004100 */
[C---:B------:R-:W-:Y:S01]  /*6be0*/  FMUL R2, R47.reuse, R5 ;  /* 0x000000052f027220 */ /* 0x040fe20000400000 */
[----:B------:R-:W-:Y:S01]  /*6bf0*/  FMUL R7, R47, R7 ;  /* 0x000000072f077220 */ /* 0x000fe20000400000 */
[----:B------:R-:W-:Y:S01]  /*6c00*/  FFMA R0, R49, R3, R0 ;  /* 0x0000000331007223 */ /* 0x000fe20000000000 */
[----:B------:R-:W-:Y:S01]  /*6c10*/  FMUL R3, R47, R6 ;  /* 0x000000062f037220 */ /* 0x000fe20000400000 */
[----:B------:R-:W-:Y:S01]  /*6c20*/  FFMA R2, R49, R4, R2 ;  /* 0x0000000431027223 */ /* 0x000fe20000000002 */
[C---:B------:R-:W-:Y:S01]  /*6c30*/  FMUL R4, R47.reuse, R8 ;  /* 0x000000082f047220 */ /* 0x040fe20000400000 */
[----:B------:R-:W-:Y:S01]  /*6c40*/  FMUL R8, R47, R12 ;  /* 0x0000000c2f087220 */ /* 0x000fe20000400000 */
[----:B------:R-:W-:Y:S01]  /*6c50*/  FFMA R3, R49, R50, R3 ;  /* 0x0000003231037223 */ /* 0x000fe20000000003 */
[C---:B------:R-:W-:Y:S01]  /*6c60*/  FMUL R12, R47.reuse, R16 ;  /* 0x000000102f0c7220 */ /* 0x040fe20000400000 */
[C---:B------:R-:W-:Y:S01]  /*6c70*/  FMUL R16, R47.reuse, R20 ;  /* 0x000000142f107220 */ /* 0x040fe20000400000 */
[C---:B------:R-:W-:Y:S01]  /*6c80*/  FMUL R20, R47.reuse, R24 ;  /* 0x000000182f147220 */ /* 0x040fe20000400000 */
[C---:B------:R-:W-:Y:S01]  /*6c90*/  FMUL R24, R47.reuse, R28 ;  /* 0x0000001c2f187220 */ /* 0x040fe20000400000 */
[C---:B------:R-:W-:Y:S01]  /*6ca0*/  FMUL R28, R47.reuse, R32 ;  /* 0x000000202f1c7220 */ /* 0x040fe20000400000 */
[--C-:B------:R-:W-:Y:S01]  /*6cb0*/  HADD2.F32 R32, -RZ, R58.reuse.H0_H0 ;  /* 0x2000003aff207230 */ /* 0x100fe20000004100 */
[----:B------:R-:W-:Y:S01]  /*6cc0*/  F2FP.F16.F32.PACK_AB R52, R2, R0 ;  /* 0x000000000234723e */ /* 0x000fe200000000ff */
[----:B------:R-:W-:Y:S02]  /*6cd0*/  HADD2.F32 R0, -RZ, R58.H1_H1 ;  /* 0x3000003aff007230 */ /* 0x000fe40000004100 */
[----:B------:R-:W-:Y:S01]  /*6ce0*/  FMUL R5, R47, R9 ;  /* 0x000000092f057220 */ /* 0x000fe20000400000 */
[--C-:B------:R-:W-:Y:S02]  /*6cf0*/  HADD2.F32 R2, -RZ, R59.reuse.H0_H0 ;  /* 0x2000003bff027230 */ /* 0x100fe40000004100 */
[C---:B------:R-:W-:Y:S01]  /*6d00*/  FFMA R7, R49.reuse, R51, R7 ;  /* 0x0000003331077223 */ /* 0x040fe20000000007 */
[C---:B------:R-:W-:Y:S01]  /*6d10*/  FFMA R4, R49.reuse, R32, R4 ;  /* 0x0000002031047223 */ /* 0x040fe20000000004 */
[----:B------:R-:W-:Y:S02]  /*6d20*/  HADD2.F32 R32, -RZ, R59.H1_H1 ;  /* 0x3000003bff207230 */ /* 0x000fe40000004100 */
[----:B------:R-:W-:Y:S01]  /*6d30*/  FFMA R5, R49, R0, R5 ;  /* 0x0000000031057223 */ /* 0x000fe20000000005 */
[--C-:B------:R-:W-:Y:S01]  /*6d40*/  HADD2.F32 R0, -RZ, R60.reuse.H0_H0 ;  /* 0x2000003cff007230 */ /* 0x100fe20000004100 */
[----:B------:R-:W-:Y:S01]  /*6d50*/  F2FP.F16.F32.PACK_AB R53, R7, R3 ;  /* 0x000000030735723e */ /* 0x000fe200000000ff */
[----:B------:R-:W-:Y:S01]  /*6d60*/  FMUL R6, R47, R10 ;  /* 0x0000000a2f067220 */ /* 0x000fe20000400000 */
[--C-:B------:R-:W-:Y:S01]  /*6d70*/  HADD2.F32 R3, -RZ, R61.reuse.H0_H0 ;  /* 0x2000003dff037230 */ /* 0x100fe20000004100 */
[----:B------:R-:W-:Y:S01]  /*6d80*/  F2FP.F16.F32.PACK_AB R54, R5, R4 ;  /* 0x000000040536723e */ /* 0x000fe200000000ff */
[----:B------:R-:W-:Y:S01]  /*6d90*/  FMUL R11, R47, R11 ;  /* 0x0000000b2f0b7220 */ /* 0x000fe20000400000 */
[----:B------:R-:W-:Y:S01]  /*6da0*/  FFMA R6, R49, R2, R6 ;  /* 0x0000000231067223 */ /* 0x000fe20000000006 */
[----:B------:R-:W-:Y:S02]  /*6db0*/  HADD2.F32 R2, -RZ, R60.H1_H1 ;  /* 0x3000003cff027230 */ /* 0x000fe40000004100 */
[----:B------:R-:W-:Y:S01]  /*6dc0*/  FMUL R9, R47, R13 ;  /* 0x0000000d2f097220 */ /* 0x000fe20000400000 */
[C---:B------:R-:W-:Y:S01]  /*6dd0*/  FFMA R11, R49.reuse, R32, R11 ;  /* 0x00000020310b7223 */ /* 0x040fe2000000000b */
[----:B------:R-:W-:Y:S01]  /*6de0*/  FFMA R8, R49, R0, R8 ;  /* 0x0000000031087223 */ /* 0x000fe20000000008 */
[C---:B------:R-:W-:Y:S01]  /*6df0*/  FMUL R10, R47.reuse, R14 ;  /* 0x0000000e2f0a7220 */ /* 0x040fe20000400000 */
[----:B------:R-:W-:Y:S02]  /*6e00*/  HADD2.F32 R0, -RZ, R61.H1_H1 ;  /* 0x3000003dff007230 */ /* 0x000fe40000004100 */
[----:B------:R-:W-:Y:S01]  /*6e10*/  FMUL R15, R47, R15 ;  /* 0x0000000f2f0f7220 */ /* 0x000fe20000400000 */
[C---:B------:R-:W-:Y:S01]  /*6e20*/  FFMA R9, R49.reuse, R2, R9 ;  /* 0x0000000231097223 */ /* 0x040fe20000000009 */
[C---:B------:R-:W-:Y:S01]  /*6e30*/  FFMA R10, R49.reuse, R3, R10 ;  /* 0x00000003310a7223 */ /* 0x040fe2000000000a */
[--C-:B------:R-:W-:Y:S02]  /*6e40*/  HADD2.F32 R2, -RZ, R62.reuse.H0_H0 ;  /* 0x2000003eff027230 */ /* 0x100fe40000004100 */
[----:B------:R-:W-:Y:S01]  /*6e50*/  FFMA R15, R49, R0, R15 ;  /* 0x00000000310f7223 */ /* 0x000fe2000000000f */
[----:B------:R-:W-:Y:S02]  /*6e60*/  HADD2.F32 R3, -RZ, R62.H1_H1 ;  /* 0x3000003eff037230 */ /* 0x000fe40000004100 */
[C---:B------:R-:W-:Y:S01]  /*6e70*/  FMUL R13, R47.reuse, R17 ;  /* 0x000000112f0d7220 */ /* 0x040fe20000400000 */
[--C-:B------:R-:W-:Y:S02]  /*6e80*/  HADD2.F32 R0, -RZ, R63.reuse.H0_H0 ;  /* 0x2000003fff007230 */ /* 0x100fe40000004100 */
[----:B------:R-:W-:Y:S01]  /*6e90*/  FMUL R14, R47, R18 ;  /* 0x000000122f0e7220 */ /* 0x000fe20000400000 */
[C---:B------:R-:W-:Y:S01]  /*6ea0*/  FFMA R12, R49.reuse, R2, R12 ;  /* 0x00000002310c7223 */ /* 0x040fe2000000000c */
[C---:B------:R-:W-:Y:S01]  /*6eb0*/  FFMA R13, R49.reuse, R3, R13 ;  /* 0x00000003310d7223 */ /* 0x040fe2000000000d */
[----:B------:R-:W-:Y:S02]  /*6ec0*/  HADD2.F32 R2, -RZ, R63.H1_H1 ;  /* 0x3000003fff027230 */ /* 0x000fe40000004100 */
[----:B------:R-:W-:Y:S01]  /*6ed0*/  FFMA R14, R49, R0, R14 ;  /* 0x00000000310e7223 */ /* 0x000fe2000000000e */
[C---:B------:R-:W-:Y:S01]  /*6ee0*/  FMUL R19, R47.reuse, R19 ;  /* 0x000000132f137220 */ /* 0x040fe20000400000 */
[--C-:B------:R-:W-:Y:S02]  /*6ef0*/  HADD2.F32 R0, -RZ, R68.reuse.H0_H0 ;  /* 0x20000044ff007230 */ /* 0x100fe40000004100 */
[----:B------:R-:W-:Y:S01]  /*6f00*/  FMUL R17, R47, R21 ;  /* 0x000000152f117220 */ /* 0x000fe20000400000 */
[--C-:B------:R-:W-:Y:S02]  /*6f10*/  HADD2.F32 R3, -RZ, R69.reuse.H0_H0 ;  /* 0x20000045ff037230 */ /* 0x100fe40000004100 */
[C---:B------:R-:W-:Y:S01]  /*6f20*/  FFMA R19, R49.reuse, R2, R19 ;  /* 0x0000000231137223 */ /* 0x040fe20000000013 */
[----:B------:R-:W-:Y:S02]  /*6f30*/  HADD2.F32 R2, -RZ, R68.H1_H1 ;  /* 0x30000044ff027230 */ /* 0x000fe40000004100 */
        /* <DEDUP_REMOVED lines=9> */
[----:B------:R-:W-:Y:S01]  /*6fd0*/  FMUL R21, R47, R25 ;  /* 0x000000192f157220 */ /* 0x000fe20000400000 */
[----:B------:R-:W-:Y:S01]  /*6fe0*/  F2FP.F16.F32.PACK_AB R55, R11, R6 ;  /* 0x000000060b37723e */ /* 0x000fe200000000ff */
[--C-:B------:R-:W-:Y:S02]  /*6ff0*/  HADD2.F32 R3, -RZ, R71.reuse.H0_H0 ;  /* 0x20000047ff037230 */ /* 0x100fe40000004100 */
[----:B------:R-:W-:Y:S01]  /*7000*/  FMUL R22, R47, R26 ;  /* 0x0000001a2f167220 */ /* 0x000fe20000400000 */
[C---:B------:R-:W-:Y:S01]  /*7010*/  FFMA R20, R49.reuse, R2, R20 ;  /* 0x0000000231147223 */ /* 0x040fe20000000014 */
[C---:B------:R-:W-:Y:S01]  /*7020*/  FFMA R21, R49.reuse, R0, R21 ;  /* 0x0000000031157223 */ /* 0x040fe20000000015 */
[----:B------:R1:W-:Y:S01]  /*7030*/  STS.128 [R100+0x2000], R52 ;  /* 0x0020003464007388 */ /* 0x0003e20000000c00 */
[----:B------:R-:W-:Y:S02]  /*7040*/  HADD2.F32 R0, -RZ, R71.H1_H1 ;  /* 0x30000047ff007230 */ /* 0x000fe40000004100 */
[----:B------:R-:W-:Y:S01]  /*7050*/  FFMA R22, R49, R3, R22 ;  /* 0x0000000331167223 */ /* 0x000fe20000000016 */
[----:B------:R-:W-:Y:S01]  /*7060*/  FMUL R27, R47, R27 ;  /* 0x0000001b2f1b7220 */ /* 0x000fe20000400000 */
[--C-:B------:R-:W-:Y:S01]  /*7070*/  HADD2.F32 R2, -RZ, R76.reuse.H0_H0 ;  /* 0x2000004cff027230 */ /* 0x100fe20000004100 */
[----:B------:R-:W-:Y:S01]  /*7080*/  F2FP.F16.F32.PACK_AB R8, R9, R8 ;  /* 0x000000080908723e */ /* 0x000fe200000000ff */
[----:B------:R-:W-:Y:S01]  /*7090*/  HADD2.F32 R3, -RZ, R76.H1_H1 ;  /* 0x3000004cff037230 */ /* 0x000fe20000004100 */
[----:B------:R-:W-:Y:S01]  /*70a0*/  F2FP.F16.F32.PACK_AB R9, R15, R10 ;  /* 0x0000000a0f09723e */ /* 0x000fe200000000ff */
[----:B------:R-:W-:Y:S01]  /*70b0*/  FMUL R25, R47, R29 ;  /* 0x0000001d2f197220 */ /* 0x000fe20000400000 */
[--C-:B------:R-:W-:Y:S01]  /*70c0*/  HADD2.F32 R4, -RZ, R77.reuse.H0_H0 ;  /* 0x2000004dff047230 */ /* 0x100fe20000004100 */
[----:B------:R-:W-:Y:S01]  /*70d0*/  F2FP.F16.F32.PACK_AB R10, R13, R12 ;  /* 0x0000000c0d0a723e */ /* 0x000fe200000000ff */
[----:B------:R-:W-:Y:S01]  /*70e0*/  FMUL R26, R47, R30 ;  /* 0x0000001e2f1a7220 */ /* 0x000fe20000400000 */
[----:B------:R-:W-:Y:S01]  /*70f0*/  F2FP.F16.F32.PACK_AB R11, R19, R14 ;  /* 0x0000000e130b723e */ /* 0x000fe200000000ff */
[C---:B------:R-:W-:Y:S01]  /*7100*/  FFMA R27, R49.reuse, R0, R27 ;  /* 0x00000000311b7223 */ /* 0x040fe2000000001b */
[C---:B------:R-:W-:Y:S01]  /*7110*/  FFMA R24, R49.reuse, R2, R24 ;  /* 0x0000000231187223 */ /* 0x040fe20000000018 */
[----:B------:R-:W-:Y:S02]  /*7120*/  HADD2.F32 R0, -RZ, R77.H1_H1 ;  /* 0x3000004dff007230 */ /* 0x000fe40000004100 */
[----:B------:R-:W-:Y:S01]  /*7130*/  FFMA R25, R49, R3, R25 ;  /* 0x0000000331197223 */ /* 0x000fe20000000019 */
[----:B------:R1:W-:Y:S01]  /*7140*/  STS.128 [R99+0x2010], R8 ;  /* 0x0020100863007388 */ /* 0x0003e20000000c00 */
[----:B------:R-:W-:Y:S01]  /*7150*/  FMUL R31, R47, R31 ;  /* 0x0000001f2f1f7220 */ /* 0x000fe20000400000 */
[--C-:B------:R-:W-:Y:S02]  /*7160*/  HADD2.F32 R2, -RZ, R78.reuse.H0_H0 ;  /* 0x2000004eff027230 */ /* 0x100fe40000004100 */
[----:B------:R-:W-:Y:S01]  /*7170*/  FFMA R26, R49, R4, R26 ;  /* 0x00000004311a7223 */ /* 0x000fe2000000001a */
[----:B------:R-:W-:Y:S02]  /*7180*/  HADD2.F32 R3, -RZ, R78.H1_H1 ;  /* 0x3000004eff037230 */ /* 0x000fe40000004100 */
[----:B------:R-:W-:Y:S01]  /*7190*/  FMUL R29, R47, R33 ;  /* 0x000000212f1d7220 */ /* 0x000fe20000400000 */
[--C-:B------:R-:W-:Y:S01]  /*71a0*/  HADD2.F32 R4, -RZ, R79.reuse.H0_H0 ;  /* 0x2000004fff047230 */ /* 0x100fe20000004100 */
[----:B------:R-:W-:Y:S01]  /*71b0*/  F2FP.F16.F32.PACK_AB R16, R17, R16 ;  /* 0x000000101110723e */ /* 0x000fe200000000ff */
[----:B------:R-:W-:Y:S01]  /*71c0*/  FMUL R30, R47, R34 ;  /* 0x000000222f1e7220 */ /* 0x000fe20000400000 */
        /* <DEDUP_REMOVED lines=14> */
[----:B------:R-:W-:Y:S02]  /*72b0*/  F2FP.F16.F32.PACK_AB R27, R35, R30 ;  /* 0x0000001e231b723e */ /* 0x000fe400000000ff */
[----:B------:R-:W-:Y:S02]  /*72c0*/  LEA R0, R65, UR48, 0x3 ;  /* 0x0000003041007c11 */ /* 0x000fe4000f8e18ff */
[----:B------:R-:W-:Y:S01]  /*72d0*/  @P6 SHF.L.U32 R2, R97, 0x1f, RZ ;  /* 0x0000001f61026819 */ /* 0x000fe200000006ff */
        /* <DEDUP_REMOVED lines=9> */
[----:B------:R-:W-:Y:S02]  /*7370*/  UIADD3 UR8, UP0, UPT, UR52, 0x680, URZ ;  /* 0x0000068034087890 */ /* 0x000fe4000ff1e0ff */
[----:B------:R-:W-:Y:S02]  /*7380*/  UIADD3 UR5, UPT, UPT, UR41, 0x20, URZ ;  /* 0x0000002029057890 */ /* 0x000fe4000fffe0ff */
[----:B------:R-:W-:Y:S02]  /*7390*/  UIADD3 UR4, UPT, UPT, UR48, 0x2200, URZ ;  /* 0x0000220030047890 */ /* 0x000fe4000fffe0ff */
[----:B------:R-:W-:Y:S01]  /*73a0*/  UIADD3.X UR9, UPT, UPT, URZ, UR53, URZ, UP0, !UPT ;  /* 0x00000035ff097290 */ /* 0x000fe200087fe4ff */
[----:B------:R-:W-:Y:S01]  /*73b0*/  UMOV UR6, UR42 ;  /* 0x0000002a00067c82 */ /* 0x000fe20008000000 */
[----:B------:R-:W-:Y:S07]  /*73c0*/  UMOV UR7, UR36 ;  /* 0x0000002400077c82 */ /* 0x000fee0008000000 */
[----:B------:R2:W-:Y:S01]  /*73d0*/  UTMASTG.3D [UR4], [UR8] ;  /* 0x00000004080073b5 */ /* 0x0005e20008010000 */
[----:B------:R0:W-:Y:S01]  /*73e0*/  UTMACMDFLUSH ;  /* 0x00000000000079b7 */ /* 0x0001e20000000000 */
[----:B--2---:R-:W-:Y:S04]  /*73f0*/  DEPBAR.LE SB0, 0x1 ;  /* 0x000080400000791a */ /* 0x004fe80000000000 */
.L_x_114:
[----:B------:R-:W-:Y:S05]  /*7400*/  BSYNC.RECONVERGENT B0 ;  /* 0x0000000000007941 */ /* 0x000fea0003800200 */
.L_x_113:
[----:B------:R-:W-:Y:S01]  /*7410*/  BAR.SYNC.DEFER_BLOCKING 0x1, 0x80 ;  /* 0x0042000000007b1d */ /* 0x000fe20000010000 */
[----:B------:R-:W-:Y:S04]  /*7420*/  UIADD3 UR40, UPT, UPT, UR51, 0x1, URZ ;  /* 0x0000000133287890 */ /* 0x000fe8000fffe0ff */
[----:B------:R-:W-:Y:S04]  /*7430*/  UISETP.NE.AND UP0, UPT, UR40, 0x4, UPT ;  /* 0x000000042800788c */ /* 0x000fe8000bf05270 */
[----:B------:R-:W-:Y:S01]  /*7440*/  USEL UR40, UR40, URZ, UP0 ;  /* 0x000000ff28287287 */ /* 0x000fe20008000000 */
[----:B------:R2:W-:Y:S01]  /*7450*/  @P6 SYNCS.ARRIVE.TRANS64.RED.A1T0 RZ, [R72+URZ], RZ ;  /* 0x000000ff48ff69a7 */ /* 0x0005e200081004ff */
[----:B------:R-:W-:Y:S01]  /*7460*/  BSSY B1, `(.L_x_115) ;  /* 0x0000017000017945 */ /* 0x000fe20003800000 */
[----:B------:R-:W4:Y:S02]  /*7470*/  @P6 SYNCS.PHASECHK.TRANS64.TRYWAIT P0, [R0+URZ+0x30], R2 ;  /* 0x00003002000065a7 */ /* 0x000f2400080011ff */
[----:B----4-:R-:W-:Y:S01]  /*7480*/  @P6 SEL R66, RZ, 0x1, !P0 ;  /* 0x00000001ff426807 */ /* 0x010fe20004000000 */
[----:B--2---:R-:W-:Y:S06]  /*7490*/  @!P6 BRA `(.L_x_116) ;  /* 0x00000000004ce947 */ /* 0x004fec0003800000 */
        /* <DEDUP_REMOVED lines=9> */
[----:B------:R-:W-:Y:S04]  /*7530*/  SHF.L.U32 R6, R97, 0x1f, RZ ;  /* 0x0000001f61067819 */ /* 0x000fe800000006ff */
[----:B------:R-:W2:Y:S02]  /*7540*/  SYNCS.PHASECHK.TRANS64.TRYWAIT P0, [R0+URZ+0x30], R6 ;  /* 0x00003006000075a7 */ /* 0x000ea400080011ff */
[----:B--2---:R-:W-:Y:S05]  /*7550*/  @!P0 BRA `(.L_x_119) ;  /* 0x00000024004c8947 */ /* 0x004fea0003800000 */
.L_x_118:
[----:B------:R-:W-:Y:S05]  /*7560*/  BSYNC B0 ;  /* 0x0000000000007941 */ /* 0x000fea0003800000 */
.L_x_117:
[----:B------:R-:W-:Y:S02]  /*7570*/  ISETP.NE.AND P0, PT, R67, RZ, PT ;  /* 0x000000ff4300720c */ /* 0x000fe40003f05270 */
[----:B------:R-:W-:Y:S11]  /*7580*/  IADD3 R65, PT, PT, R65, 0x1, RZ ;  /* 0x0000000141417810 */ /* 0x000ff60007ffe0ff */
[----:B------:R4:W1:Y:S04]  /*7590*/  @P0 LDS.128 R56, [R5] ;  /* 0x0000000005380984 */ /* 0x0008680000000c00 */
[----:B------:R4:W1:Y:S04]  /*75a0*/  @P0 LDS.128 R60, [R4+0x10] ;  /* 0x00001000043c0984 */ /* 0x0008680000000c00 */
[----:B------:R4:W1:Y:S04]  /*75b0*/  @P0 LDS.128 R68, [R3+0x20] ;  /* 0x0000200003440984 */ /* 0x0008680000000c00 */
[----:B------:R4:W1:Y:S02]  /*75c0*/  @P0 LDS.128 R76, [R2+0x30] ;  /* 0x00003000024c0984 */ /* 0x0008640000000c00 */
.L_x_116:
[----:B------:R-:W-:Y:S05]  /*75d0*/  BSYNC B1 ;  /* 0x0000000000017941 */ /* 0x000fea0003800000 */
.L_x_115:
        /* <DEDUP_REMOVED lines=21> */
.L_x_120:
        /* <DEDUP_REMOVED lines=146> */
.L_x_122:
[----:B------:R-:W-:Y:S05]  /*8050*/  BSYNC.RECONVERGENT B0 ;  /* 0x0000000000007941 */ /* 0x000fea0003800200 */
.L_x_121:
        /* <DEDUP_REMOVED lines=21> */
.L_x_126:
[----:B------:R-:W-:Y:S05]  /*81b0*/  BSYNC B0 ;  /* 0x0000000000007941 */ /* 0x000fea0003800000 */
.L_x_125:
[----:B------:R-:W-:Y:S11]  /*81c0*/  ISETP.NE.AND P0, PT, R67, RZ, PT ;  /* 0x000000ff4300720c */ /* 0x000ff60003f05270 */
[----:B------:R-:W-:Y:S02]  /*81d0*/  @!UPT UIADD3 URZ, UPT, UPT, URZ, URZ, URZ ;  /* 0x000000fffffff290 */ /* 0x000fe4000fffe0ff */
[----:B------:R4:W1:Y:S04]  /*81e0*/  @P0 LDS.128 R56, [R4] ;  /* 0x0000000004380984 */ /* 0x0008680000000c00 */
[----:B------:R4:W1:Y:S04]  /*81f0*/  @P0 LDS.128 R60, [R3+0x10] ;  /* 0x00001000033c0984 */ /* 0x0008680000000c00 */
[----:B------:R4:W1:Y:S04]  /*8200*/  @P0 LDS.128 R68, [R2+0x20] ;  /* 0x0000200002440984 */ /* 0x0008680000000c00 */
[----:B------:R4:W1:Y:S02]  /*8210*/  @P0 LDS.128 R76, [R65+0x30] ;  /* 0x00003000414c0984 */ /* 0x0008640000000c00 */
.L_x_124:
[----:B------:R-:W-:Y:S05]  /*8220*/  BSYNC B1 ;  /* 0x0000000000017941 */ /* 0x000fea0003800000 */
.L_x_123:
        /* <DEDUP_REMOVED lines=21> */
.L_x_128:
[----:B------:R-:W-:Y:S01]  /*8380*/  ISETP.NE.AND P0, PT, R102, RZ, PT ;  /* 0x000000ff6600720c */ /* 0x000fe20003f05270 */
[----:B------:R-:W-:Y:S05]  /*8390*/  WARPSYNC.ALL ;  /* 0x0000000000007948 */ /* 0x000fea0003800000 */
[----:B------:R-:W-:Y:S01]  /*83a0*/  R2UR UR4, R48 ;  /* 0x00000000300472ca */ /* 0x000fe200000e0000 */
[--C-:B-1----:R-:W-:Y:S01]  /*83b0*/  HADD2.F32 R0, -RZ, R56.reuse.H0_H0 ;  /* 0x20000038ff007230 */ /* 0x102fe20000004100 */
[----:B------:R-:W-:Y:S01]  /*83c0*/  R2UR UR5, R64 ;  /* 0x00000000400572ca */ /* 0x000fe200000e0000 */
[----:B----4-:R-:W-:Y:S01]  /*83d0*/  HADD2.F32 R2, -RZ, R56.H1_H1 ;  /* 0x30000038ff027230 */ /* 0x010fe20000004100 */
[----:B------:R-:W-:Y:S01]  /*83e0*/  BSSY.RECONVERGENT B0, `(.L_x_129) ;  /* 0x0000089000007945 */ /* 0x000fe20003800200 */
[--C-:B------:R-:W-:Y:S02]  /*83f0*/  HADD2.F32 R3, -RZ, R57.reuse.H0_H0 ;  /* 0x20000039ff037230 */ /* 0x100fe40000004100 */
[----:B------:R-:W-:Y:S02]  /*8400*/  HADD2.F32 R48, -RZ, R57.H1_H1 ;  /* 0x30000039ff307230 */ /* 0x000fe40000004100 */
[--C-:B------:R-:W-:Y:S02]  /*8410*/  HADD2.F32 R50, -RZ, R58.reuse.H0_H0 ;  /* 0x2000003aff327230 */ /* 0x100fe40000004100 */
[----:B------:R-:W-:Y:S02]  /*8420*/  HADD2.F32 R51, -RZ, R58.H1_H1 ;  /* 0x3000003aff337230 */ /* 0x000fe40000004100 */
[----:B------:R-:W1:Y:S01]  /*8430*/  LDTM.x32 R4, tmem[UR4+0x60] ;  /* 0x00006004000479ee */ /* 0x000e6200082c0000 */
[----:B------:R-:W-:Y:S01]  /*8440*/  NOP ;  /* 0x0000000000007918 */ /* 0x000fe20000000000 */
[----:B------:R-:W-:Y:S01]  /*8450*/  UIADD3 UR5, UPT, UPT, UR5, 0xc0, URZ ;  /* 0x000000c005057890 */ /* 0x000fe2000fffe0ff */
[--C-:B------:R-:W-:Y:S02]  /*8460*/  HADD2.F32 R52, -RZ, R59.reuse.H0_H0 ;  /* 0x2000003bff347230 */ /* 0x100fe40000004100 */
[----:B------:R-:W-:Y:S01]  /*8470*/  HADD2.F32 R53, -RZ, R59.H1_H1 ;  /* 0x3000003bff357230 */ /* 0x000fe20000004100 */
[----:B------:R-:W-:Y:S01]  /*8480*/  UPRMT UR5, UR37, 0x654, UR5 ;  /* 0x0000065425057896 */ /* 0x000fe20008000005 */
[--C-:B------:R-:W-:Y:S02]  /*8490*/  HADD2.F32 R54, -RZ, R60.reuse.H0_H0 ;  /* 0x2000003cff367230 */ /* 0x100fe40000004100 */
[----:B------:R-:W-:Y:S02]  /*84a0*/  HADD2.F32 R55, -RZ, R60.H1_H1 ;  /* 0x3000003cff377230 */ /* 0x000fe40000004100 */
[--C-:B------:R-:W-:Y:S02]  /*84b0*/  HADD2.F32 R56, -RZ, R61.reuse.H0_H0 ;  /* 0x2000003dff387230 */ /* 0x100fe40000004100 */
[----:B------:R-:W-:Y:S02]  /*84c0*/  HADD2.F32 R57, -RZ, R61.H1_H1 ;  /* 0x3000003dff397230 */ /* 0x000fe40000004100 */
[----:B-1----:R-:W-:Y:S01]  /*84d0*/  SYNCS.ARRIVE.TRANS64.RED.A1T0 RZ, [UR5], RZ ;  /* 0x000000ffffff79a7 */ /* 0x002fe20008100405 */
[--C-:B------:R-:W-:Y:S02]  /*84e0*/  HADD2.F32 R58, -RZ, R62.reuse.H0_H0 ;  /* 0x2000003eff3a7230 */ /* 0x100fe40000004100 */
[----:B------:R-:W-:Y:S02]  /*84f0*/  HADD2.F32 R59, -RZ, R62.H1_H1 ;  /* 0x3000003eff3b7230 */ /* 0x000fe40000004100 */
[--C-:B------:R-:W-:Y:S02]  /*8500*/  HADD2.F32 R60, -RZ, R63.reuse.H0_H0 ;  /* 0x2000003fff3c7230 */ /* 0x100fe40000004100 */
[----:B------:R-:W-:Y:S02]  /*8510*/  HADD2.F32 R61, -RZ, R63.H1_H1 ;  /* 0x3000003fff3d7230 */ /* 0x000fe40000004100 */
[C---:B------:R-:W-:Y:S01]  /*8520*/  FMUL R4, R47.reuse, R4 ;  /* 0x000000042f047220 */ /* 0x040fe20000400000 */
[C---:B------:R-:W-:Y:S01]  /*8530*/  FMUL R5, R47.reuse, R5 ;  /* 0x000000052f057220 */ /* 0x040fe20000400000 */
[C---:B------:R-:W-:Y:S01]  /*8540*/  FMUL R6, R47.reuse, R6 ;  /* 0x000000062f067220 */ /* 0x040fe20000400000 */
[----:B------:R-:W-:Y:S01]  /*8550*/  FMUL R7, R47, R7 ;  /* 0x000000072f077220 */ /* 0x000fe20000400000 */
[C---:B------:R-:W-:Y:S01]  /*8560*/  FFMA R4, R49.reuse, R0, R4 ;  /* 0x0000000031047223 */ /* 0x040fe20000000004 */
[C---:B------:R-:W-:Y:S01]  /*8570*/  FFMA R5, R49.reuse, R2, R5 ;  /* 0x0000000231057223 */ /* 0x040fe20000000005 */
[C---:B------:R-:W-:Y:S01]  /*8580*/  FFMA R6, R49.reuse, R3, R6 ;  /* 0x0000000331067223 */ /* 0x040fe20000000006 */
[----:B------:R-:W-:Y:S01]  /*8590*/  FFMA R7, R49, R48, R7 ;  /* 0x0000003031077223 */ /* 0x000fe20000000007 */
[C---:B------:R-:W-:Y:S01]  /*85a0*/  FMUL R8, R47.reuse, R8 ;  /* 0x000000082f087220 */ /* 0x040fe20000400000 */
[----:B------:R-:W-:Y:S01]  /*85b0*/  FMUL R9, R47, R9 ;  /* 0x000000092f097220 */ /* 0x000fe20000400000 */
[----:B------:R-:W-:Y:S01]  /*85c0*/  F2FP.F16.F32.PACK_AB R4, R5, R4 ;  /* 0x000000040504723e */ /* 0x000fe200000000ff */
[----:B------:R-:W-:Y:S01]  /*85d0*/  FMUL R0, R47, R10 ;  /* 0x0000000a2f007220 */ /* 0x000fe20000400000 */
[----:B------:R-:W-:Y:S01]  /*85e0*/  F2FP.F16.F32.PACK_AB R5, R7, R6 ;  /* 0x000000060705723e */ /* 0x000fe200000000ff */
[C---:B------:R-:W-:Y:S01]  /*85f0*/  FFMA R8, R49.reuse, R50, R8 ;  /* 0x0000003231087223 */ /* 0x040fe20000000008 */
[C---:B------:R-:W-:Y:S01]  /*8600*/  FFMA R9, R49.reuse, R51, R9 ;  /* 0x0000003331097223 */ /* 0x040fe20000000009 */
[----:B------:R-:W-:Y:S01]  /*8610*/  FFMA R0, R49, R52, R0 ;  /* 0x0000003431007223 */ /* 0x000fe20000000000 */
[C---:B------:R-:W-:Y:S01]  /*8620*/  FMUL R2, R47.reuse, R11 ;  /* 0x0000000b2f027220 */ /* 0x040fe20000400000 */
[C---:B------:R-:W-:Y:S01]  /*8630*/  FMUL R3, R47.reuse, R12 ;  /* 0x0000000c2f037220 */ /* 0x040fe20000400000 */
[----:B------:R-:W-:Y:S01]  /*8640*/  FMUL R10, R47, R13 ;  /* 0x0000000d2f0a7220 */ /* 0x000fe20000400000 */
[----:B------:R-:W-:Y:S01]  /*8650*/  F2FP.F16.F32.PACK_AB R6, R9, R8 ;  /* 0x000000080906723e */ /* 0x000fe200000000ff */
[C---:B------:R-:W-:Y:S01]  /*8660*/  FFMA R2, R49.reuse, R53, R2 ;  /* 0x0000003531027223 */ /* 0x040fe20000000002 */
[C---:B------:R-:W-:Y:S01]  /*8670*/  FFMA R3, R49.reuse, R54, R3 ;  /* 0x0000003631037223 */ /* 0x040fe20000000003 */
[----:B------:R-:W-:Y:S01]  /*8680*/  FFMA R10, R49, R55, R10 ;  /* 0x00000037310a7223 */ /* 0x000fe2000000000a */
[C---:B------:R-:W-:Y:S01]  /*8690*/  FMUL R11, R47.reuse, R14 ;  /* 0x0000000e2f0b7220 */ /* 0x040fe20000400000 */
[C---:B------:R-:W-:Y:S01]  /*86a0*/  FMUL R15, R47.reuse, R15 ;  /* 0x0000000f2f0f7220 */ /* 0x040fe20000400000 */
[C---:B------:R-:W-:Y:S01]  /*86b0*/  FMUL R12, R47.reuse, R16 ;  /* 0x000000102f0c7220 */ /* 0x040fe20000400000 */
[----:B------:R-:W-:Y:S01]  /*86c0*/  FMUL R13, R47, R17 ;  /* 0x000000112f0d7220 */ /* 0x000fe20000400000 */
[----:B------:R-:W-:Y:S01]  /*86d0*/  FFMA R11, R49, R56, R11 ;  /* 0x00000038310b7223 */ /* 0x000fe2000000000b */
[----:B------:R-:W-:Y:S01]  /*86e0*/  FMUL R14, R47, R18 ;  /* 0x000000122f0e7220 */ /* 0x000fe20000400000 */
[----:B------:R-:W-:Y:S01]  /*86f0*/  FFMA R15, R49, R57, R15 ;  /* 0x00000039310f7223 */ /* 0x000fe2000000000f */
[--C-:B------:R-:W-:Y:S02]  /*8700*/  HADD2.F32 R62, -RZ, R68.reuse.H0_H0 ;  /* 0x20000044ff3e7230 */ /* 0x100fe40000004100 */
[----:B------:R-:W-:Y:S01]  /*8710*/  FMUL R19, R47, R19 ;  /* 0x000000132f137220 */ /* 0x000fe20000400000 */
[----:B------:R-:W-:Y:S01]  /*8720*/  F2FP.F16.F32.PACK_AB R7, R2, R0 ;  /* 0x000000000207723e */ /* 0x000fe200000000ff */
[----:B------:R-:W-:Y:S01]  /*8730*/  FFMA R12, R49, R58, R12 ;  /* 0x0000003a310c7223 */ /* 0x000fe2000000000c */
[----:B------:R-:W-:Y:S02]  /*8740*/  HADD2.F32 R63, -RZ, R68.H1_H1 ;  /* 0x30000044ff3f7230 */ /* 0x000fe40000004100 */
[----:B------:R-:W-:Y:S01]  /*8750*/  FMUL R16, R47, R20 ;  /* 0x000000142f107220 */ /* 0x000fe20000400000 */
[----:B------:R-:W-:Y:S01]  /*8760*/  FFMA R13, R49, R59, R13 ;  /* 0x0000003b310d7223 */ /* 0x000fe2000000000d */
[----:B------:R1:W-:Y:S01]  /*8770*/  STS.128 [R100+0x6000], R4 ;  /* 0x0060000464007388 */ /* 0x0003e20000000c00 */
[--C-:B------:R-:W-:Y:S02]  /*8780*/  HADD2.F32 R64, -RZ, R69.reuse.H0_H0 ;  /* 0x20000045ff407230 */ /* 0x100fe40000004100 */
[----:B------:R-:W-:Y:S01]  /*8790*/  FMUL R17, R47, R21 ;  /* 0x000000152f117220 */ /* 0x000fe20000400000 */
[----:B------:R-:W-:Y:S01]  /*87a0*/  FFMA R14, R49, R60, R14 ;  /* 0x0000003c310e7223 */ /* 0x000fe2000000000e */
[----:B------:R-:W-:Y:S02]  /*87b0*/  HADD2.F32 R65, -RZ, R69.H1_H1 ;  /* 0x30000045ff417230 */ /* 0x000fe40000004100 */
[----:B------:R-:W-:Y:S01]  /*87c0*/  FMUL R18, R47, R22 ;  /* 0x000000162f127220 */ /* 0x000fe20000400000 */
[----:B------:R-:W-:Y:S01]  /*87d0*/  FFMA R19, R49, R61, R19 ;  /* 0x0000003d31137223 */ /* 0x000fe20000000013 */
        /* <DEDUP_REMOVED lines=11> */
[----:B------:R-:W-:Y:S01]  /*8890*/  F2FP.F16.F32.PACK_AB R8, R10, R3 ;  /* 0x000000030a08723e */ /* 0x000fe200000000ff */
[----:B------:R-:W-:Y:S01]  /*88a0*/  FFMA R23, R49, R65, R23 ;  /* 0x0000004131177223 */ /* 0x000fe20000000017 */
[----:B------:R-:W-:Y:S01]  /*88b0*/  F2FP.F16.F32.PACK_AB R9, R15, R11 ;  /* 0x0000000b0f09723e */ /* 0x000fe200000000ff */
[--C-:B------:R-:W-:Y:S02]  /*88c0*/  HADD2.F32 R70, -RZ, R76.reuse.H0_H0 ;  /* 0x2000004cff467230 */ /* 0x100fe40000004100 */
[----:B------:R-:W-:Y:S01]  /*88d0*/  FMUL R27, R47, R27 ;  /* 0x0000001b2f1b7220 */ /* 0x000fe20000400000 */
[----:B------:R-:W-:Y:S01]  /*88e0*/  F2FP.F16.F32.PACK_AB R10, R13, R12 ;  /* 0x0000000c0d0a723e */ /* 0x000fe200000000ff */
[----:B------:R-:W-:Y:S01]  /*88f0*/  FFMA R20, R49, R66, R20 ;  /* 0x0000004231147223 */ /* 0x000fe20000000014 */
[----:B------:R-:W-:Y:S01]  /*8900*/  F2FP.F16.F32.PACK_AB R11, R19, R14 ;  /* 0x0000000e130b723e */ /* 0x000fe200000000ff */
[----:B------:R-:W-:Y:S02]  /*8910*/  HADD2.F32 R71, -RZ, R76.H1_H1 ;  /* 0x3000004cff477230 */ /* 0x000fe40000004100 */
[----:B------:R-:W-:Y:S01]  /*8920*/  FMUL R24, R47, R28 ;  /* 0x0000001c2f187220 */ /* 0x000fe20000400000 */
[----:B------:R-:W-:Y:S01]  /*8930*/  FFMA R21, R49, R67, R21 ;  /* 0x0000004331157223 */ /* 0x000fe20000000015 */
[--C-:B------:R-:W-:Y:S01]  /*8940*/  HADD2.F32 R72, -RZ, R77.reuse.H0_H0 ;  /* 0x2000004dff487230 */ /* 0x100fe20000004100 */
[----:B------:R1:W-:Y:S01]  /*8950*/  STS.128 [R99+0x6010], R8 ;  /* 0x0060100863007388 */ /* 0x0003e20000000c00 */
        /* <DEDUP_REMOVED lines=49> */
.L_x_130:
[----:B------:R-:W-:Y:S05]  /*8c70*/  BSYNC.RECONVERGENT B0 ;  /* 0x0000000000007941 */ /* 0x000fea0003800200 */
.L_x_129:
[----:B------:R-:W-:Y:S01]  /*8c80*/  BAR.SYNC.DEFER_BLOCKING 0x1, 0x80 ;  /* 0x0042000000007b1d */ /* 0x000fe20000010000 */
[----:B------:R-:W-:Y:S01]  /*8c90*/  UISETP.NE.AND UP0, UPT, UR49, -0x4, UPT ;  /* 0xfffffffc3100788c */ /* 0x000fe2000bf05270 */
[----:B------:R-:W-:Y:S08]  /*8ca0*/  IADD3 R45, PT, PT, R45, 0x1, RZ ;  /* 0x000000012d2d7810 */ /* 0x000ff00007ffe0ff */
[----:B------:R-:W-:Y:S05]  /*8cb0*/  BRA.U !UP0, `(.L_x_131) ;  /* 0x0000000108287547 */ /* 0x000fea000b800000 */
[----:B------:R-:W-:Y:S01]  /*8cc0*/  ISETP.NE.AND P0, PT, R107, RZ, PT ;  /* 0x000000ff6b00720c */ /* 0x000fe20003f05270 */
[----:B------:R-:W-:Y:S01]  /*8cd0*/  IMAD.U32 R2, RZ, RZ, UR51 ;  /* 0x00000033ff027e24 */ /* 0x000fe2000f8e00ff */
[----:B------:R-:W-:Y:S01]  /*8ce0*/  UIADD3 UR51, UPT, UPT, UR51, 0x1, URZ ;  /* 0x0000000133337890 */ /* 0x000fe2000fffe0ff */
[----:B------:R-:W-:Y:S03]  /*8cf0*/  IMAD.U32 R0, RZ, RZ, UR37 ;  /* 0x00000025ff007e24 */ /* 0x000fe6000f8e00ff */
[----:B------:R-:W-:Y:S04]  /*8d00*/  UISETP.NE.AND UP0, UPT, UR51, 0x4, UPT ;  /* 0x000000043300788c */ /* 0x000fe8000bf05270 */
[----:B------:R-:W-:Y:S03]  /*8d10*/  USEL UR51, UR51, URZ, UP0 ;  /* 0x000000ff33337287 */ /* 0x000fe60008000000 */
[----:B------:R-:W-:Y:S05]  /*8d20*/  @P0 LEA R2, R2, UR48, 0x3 ;  /* 0x0000003002020c11 */ /* 0x000fea000f8e18ff */
[----:B------:R-:W-:Y:S05]  /*8d30*/  @P0 VIADD R2, R2, 0x50 ;  /* 0x0000005002020836 */ /* 0x000fea0000000000 */
[----:B------:R-:W-:Y:S04]  /*8d40*/  @P0 PRMT R0, R0, 0x654, R2 ;  /* 0x0000065400000816 */ /* 0x000fe80000000002 */
[----:B------:R2:W-:Y:S03]  /*8d50*/  @P0 SYNCS.ARRIVE.TRANS64.RED.A1T0 RZ, [R0+URZ], RZ ;  /* 0x000000ff00ff09a7 */ /* 0x0005e600081004ff */
.L_x_131:
[----:B------:R-:W-:Y:S01]  /*8d60*/  ISETP.NE.AND P2, PT, R103, RZ, PT ;  /* 0x000000ff6700720c */ /* 0x000fe20003f45270 */
[----:B------:R-:W-:Y:S01]  /*8d70*/  UIADD3 UR49, UPT, UPT, UR49, 0x4, URZ ;  /* 0x0000000431317890 */ /* 0x000fe2000fffe0ff */
[----:B------:R-:W-:Y:S01]  /*8d80*/  ISETP.NE.AND P0, PT, R105, 0x2, PT ;  /* 0x000000026900780c */ /* 0x000fe20003f05270 */
[----:B------:R-:W-:Y:S01]  /*8d90*/  IMAD.IADD R20, R43, 0x1, R86 ;  /* 0x000000012b147824 */ /* 0x000fe200078e0256 */
[----:B------:R-:W-:Y:S01]  /*8da0*/  ISETP.NE.AND P1, PT, R45, 0x4, PT ;  /* 0x000000042d00780c */ /* 0x000fe20003f25270 */
[----:B------:R-:W-:Y:S01]  /*8db0*/  IMAD.IADD R21, R44, 0x1, R87 ;  /* 0x000000012c157824 */ /* 0x000fe200078e0257 */
[----:B------:R-:W-:Y:S02]  /*8dc0*/  SEL R2, RZ, 0x1, P0 ;  /* 0x00000001ff027807 */ /* 0x000fe40000000000 */
[----:B--2---:R-:W-:Y:S02]  /*8dd0*/  SEL R0, RZ, 0x1, P1 ;  /* 0x00000001ff007807 */ /* 0x004fe40000800000 */
[----:B------:R-:W-:Y:S02]  /*8de0*/  LOP3.LUT R95, R95, R2, RZ, 0x3c, !PT ;  /* 0x000000025f5f7212 */ /* 0x000fe400078e3cff */
[----:B------:R-:W-:Y:S02]  /*8df0*/  LOP3.LUT R96, R96, R0, RZ, 0x3c, !PT ;  /* 0x0000000060607212 */ /* 0x000fe400078e3cff */
[----:B------:R-:W-:Y:S02]  /*8e00*/  @P2 R2UR UR36, R94 ;  /* 0x000000005e2422ca */ /* 0x000fe400000e0000 */
[----:B------:R-:W-:Y:S02]  /*8e10*/  SEL R105, R105, RZ, P0 ;  /* 0x000000ff69697207 */ /* 0x000fe40000000000 */
[----:B------:R-:W-:Y:S01]  /*8e20*/  SEL R45, R45, RZ, P1 ;  /* 0x000000ff2d2d7207 */ /* 0x000fe20000800000 */
[----:B------:R-:W-:Y:S10]  /*8e30*/  @P2 BRA `(.L_x_132) ;  /* 0xffffffc000502947 */ /* 0x000ff4000383ffff */
[----:B------:R-:W-:-:S09]  /*8e40*/  UISETP.NE.AND UP0, UPT, UR50, URZ, UPT ;  /* 0x000000ff3200728c */ /* 0x000fd2000bf05270 */
[----:B------:R-:W-:Y:S05]  /*8e50*/  BRA.U !UP0, `(.L_x_133) ;  /* 0x0000000108487547 */ /* 0x000fea000b800000 */
[----:B------:R-:W2:Y:S02]  /*8e60*/  LDCU.64 UR4, c[0x0][0x890] ;  /* 0x00011200ff0477ac */ /* 0x000ea40008000a00 */
[----:B--2---:R-:W-:-:S04]  /*8e70*/  UISETP.NE.U32.AND UP0, UPT, UR4, URZ, UPT ;  /* 0x000000ff0400728c */ /* 0x004fc8000bf05070 */
[----:B------:R-:W-:-:S09]  /*8e80*/  UISETP.NE.AND.EX UP0, UPT, UR5, URZ, UPT, UP0 ;  /* 0x000000ff0500728c */ /* 0x000fd2000bf05300 */
[----:B------:R-:W-:Y:S05]  /*8e90*/  BRA.U UP0, `(.L_x_134) ;  /* 0x00000001000c7547 */ /* 0x000fea000b800000 */
[----:B------:R-:W-:-:S13]  /*8ea0*/  FSETP.NEU.AND P0, PT, R49, RZ, PT ;  /* 0x000000ff3100720b */ /* 0x000fda0003f0d000 */
[----:B------:R-:W-:Y:S05]  /*8eb0*/  @!P0 EXIT ;  /* 0x000000000000894d */ /* 0x000fea0003800000 */
[----:B------:R-:W-:Y:S05]  /*8ec0*/  BRA `(.L_x_133) ;  /* 0x00000000002c7947 */ /* 0x000fea0003800000 */
.L_x_134:
[----:B------:R-:W-:Y:S01]  /*8ed0*/  ISETP.NE.AND P0, PT, R104, RZ, PT ;  /* 0x000000ff6800720c */ /* 0x000fe20003f05270 */
[----:B------:R-:W-:-:S12]  /*8ee0*/  BSSY.RECONVERGENT B0, `(.L_x_133) ;  /* 0x0000009000007945 */ /* 0x000fd80003800200 */
[----:B------:R-:W-:Y:S05]  /*8ef0*/  @P0 BRA `(.L_x_135) ;  /* 0x0000000000140947 */ /* 0x000fea0003800000 */
[----:B------:R-:W2:Y:S02]  /*8f00*/  LDCU.64 UR4, c[0x0][0x888] ;  /* 0x00011100ff0477ac */ /* 0x000ea40008000a00 */
[----:B--2---:R-:W-:-:S04]  /*8f10*/  ISETP.NE.U32.AND P0, PT, RZ, UR4, PT ;  /* 0x00000004ff007c0c */ /* 0x004fc8000bf05070 */
[----:B------:R-:W-:-:S13]  /*8f20*/  ISETP.NE.AND.EX P0, PT, RZ, UR5, PT, P0 ;  /* 0x00000005ff007c0c */ /* 0x000fda000bf05300 */
[----:B------:R-:W-:Y:S05]  /*8f30*/  @!P0 EXIT ;  /* 0x000000000000894d */ /* 0x000fea0003800000 */
[----:B------:R-:W-:Y:S05]  /*8f40*/  BRA `(.L_x_136) ;  /* 0x0000000000087947 */ /* 0x000fea0003800000 */
.L_x_135:
[----:B------:R-:W-:-:S13]  /*8f50*/  FSETP.NEU.AND P0, PT, R49, RZ, PT ;  /* 0x000000ff3100720b */ /* 0x000fda0003f0d000 */
[----:B------:R-:W-:Y:S05]  /*8f60*/  @!P0 EXIT ;  /* 0x000000000000894d */ /* 0x000fea0003800000 */
.L_x_136:
[----:B------:R-:W-:Y:S05]  /*8f70*/  BSYNC.RECONVERGENT B0 ;  /* 0x0000000000007941 */ /* 0x000fea0003800200 */
.L_x_133:
[----:B------:R-:W-:Y:S01]  /*8f80*/  ULEA UR4, UR51, UR48, 0x3 ;  /* 0x0000003033047291 */ /* 0x000fe2000f8e18ff */
[----:B------:R-:W-:-:S04]  /*8f90*/  DEPBAR.LE SB0, 0x0 ;  /* 0x000080000000791a */ /* 0x000fc80000000000 */
[----:B------:R-:W-:-:S04]  /*8fa0*/  UIADD3 UR4, UPT, UPT, UR4, 0x50, URZ ;  /* 0x0000005004047890 */ /* 0x000fc8000fffe0ff */
[----:B------:R-:W-:-:S09]  /*8fb0*/  UPRMT UR4, UR37, 0x654, UR4 ;  /* 0x0000065425047896 */ /* 0x000fd20008000004 */
[----:B------:R-:W-:Y:S01]  /*8fc0*/  SYNCS.ARRIVE.TRANS64.RED.A1T0 RZ, [UR4], RZ ;  /* 0x000000ffffff79a7 */ /* 0x000fe20008100404 */
[----:B------:R-:W-:Y:S05]  /*8fd0*/  EXIT ;  /* 0x000000000000794d */ /* 0x000fea0003800000 */
.L_x_24:
[----:B--2---:R2:W4:Y:S02]  /*8fe0*/  SYNCS.PHASECHK.TRANS64.TRYWAIT P0, [R2+URZ+0xf0], R3 ;  /* 0x0000f003020075a7 */ /* 0x00452400080011ff */
[----:B----4-:R-:W-:Y:S05]  /*8ff0*/  @!P0 NANOSLEEP.SYNCS 0x989680 ;  /* 0x009896800000895d */ /* 0x010fea0003900000 */
[----:B------:R-:W4:Y:S02]  /*9000*/  @!P0 SYNCS.PHASECHK.TRANS64 P0, [R2+URZ+0xf0], R3 ;  /* 0x0000f003020085a7 */ /* 0x000f2400080010ff */
[----:B----4-:R-:W-:Y:S05]  /*9010*/  @!P0 BRA `(.L_x_24) ;  /* 0xfffffffc00f08947 */ /* 0x010fea000383ffff */
[----:B------:R-:W-:Y:S05]  /*9020*/  BRA `(.L_x_137) ;  /* 0xffffff8400d07947 */ /* 0x000fea000383ffff */
.L_x_27:
[----:B-1----:R-:W-:-:S07]  /*9030*/  MOV R2, UR33 ;  /* 0x0000002100027c02 */ /* 0x002fce0008000f00 */
.L_x_138:
[----:B-1----:R1:W2:Y:S02]  /*9040*/  SYNCS.PHASECHK.TRANS64.TRYWAIT P0, [R2+URZ+0x18], R4 ;  /* 0x00001804020075a7 */ /* 0x0022a400080011ff */
[----:B--2---:R-:W-:Y:S05]  /*9050*/  @!P0 NANOSLEEP.SYNCS 0x989680 ;  /* 0x009896800000895d */ /* 0x004fea0003900000 */
[----:B------:R-:W2:Y:S02]  /*9060*/  @!P0 SYNCS.PHASECHK.TRANS64 P0, [R2+URZ+0x18], R4 ;  /* 0x00001804020085a7 */ /* 0x000ea400080010ff */
[----:B--2---:R-:W-:Y:S05]  /*9070*/  @!P0 BRA `(.L_x_138) ;  /* 0xfffffffc00f08947 */ /* 0x004fea000383ffff */
[----:B------:R-:W-:Y:S05]  /*9080*/  BRA `(.L_x_26) ;  /* 0xffffff8800287947 */ /* 0x000fea000383ffff */
.L_x_34:
[----:B-1----:R-:W-:-:S07]  /*9090*/  MOV R2, UR33 ;  /* 0x0000002100027c02 */ /* 0x002fce0008000f00 */
.L_x_139:
[----:B-1----:R1:W2:Y:S02]  /*90a0*/  SYNCS.PHASECHK.TRANS64.TRYWAIT P0, [R2+URZ+0x18], R4 ;  /* 0x00001804020075a7 */ /* 0x0022a400080011ff */
[----:B--2---:R-:W-:Y:S05]  /*90b0*/  @!P0 NANOSLEEP.SYNCS 0x989680 ;  /* 0x009896800000895d */ /* 0x004fea0003900000 */
[----:B------:R-:W2:Y:S02]  /*90c0*/  @!P0 SYNCS.PHASECHK.TRANS64 P0, [R2+URZ+0x18], R4 ;  /* 0x00001804020085a7 */ /* 0x000ea400080010ff */
[----:B--2---:R-:W-:Y:S05]  /*90d0*/  @!P0 BRA `(.L_x_139) ;  /* 0xfffffffc00f08947 */ /* 0x004fea000383ffff */
[----:B------:R-:W-:Y:S05]  /*90e0*/  BRA `(.L_x_33) ;  /* 0xffffff8c001c7947 */ /* 0x000fea000383ffff */
.L_x_39:
[----:B-1----:R1:W2:Y:S02]  /*90f0*/  SYNCS.PHASECHK.TRANS64.TRYWAIT P0, [R2+URZ+0x80], R3 ;  /* 0x00008003020075a7 */ /* 0x0022a400080011ff */
[----:B--2---:R-:W-:Y:S05]  /*9100*/  @!P0 NANOSLEEP.SYNCS 0x989680 ;  /* 0x009896800000895d */ /* 0x004fea0003900000 */
[----:B------:R-:W2:Y:S02]  /*9110*/  @!P0 SYNCS.PHASECHK.TRANS64 P0, [R2+URZ+0x80], R3 ;  /* 0x00008003020085a7 */ /* 0x000ea400080010ff */
[----:B--2---:R-:W-:Y:S05]  /*9120*/  @!P0 BRA `(.L_x_39) ;  /* 0xfffffffc00f08947 */ /* 0x004fea000383ffff */
[----:B------:R-:W-:Y:S05]  /*9130*/  BRA `(.L_x_140) ;  /* 0xffffff8c00e87947 */ /* 0x000fea000383ffff */
.L_x_43:
[----:B---3--:R-:W-:-:S07]  /*9140*/  MOV R0, UR4 ;  /* 0x0000000400007c02 */ /* 0x008fce0008000f00 */
.L_x_141:
[----:B-1----:R1:W2:Y:S02]  /*9150*/  SYNCS.PHASECHK.TRANS64.TRYWAIT P0, [R0+URZ], R2 ;  /* 0x00000002000075a7 */ /* 0x0022a400080011ff */
[----:B--2---:R-:W-:Y:S05]  /*9160*/  @!P0 NANOSLEEP.SYNCS 0x989680 ;  /* 0x009896800000895d */ /* 0x004fea0003900000 */
[----:B------:R-:W2:Y:S02]  /*9170*/  @!P0 SYNCS.PHASECHK.TRANS64 P0, [R0+URZ], R2 ;  /* 0x00000002000085a7 */ /* 0x000ea400080010ff */
[----:B--2---:R-:W-:Y:S05]  /*9180*/  @!P0 BRA `(.L_x_141) ;  /* 0xfffffffc00f08947 */ /* 0x004fea000383ffff */
[----:B------:R-:W-:Y:S05]  /*9190*/  BRA `(.L_x_142) ;  /* 0xffffff9400587947 */ /* 0x000fea000383ffff */
.L_x_44:
[----:B---3--:R-:W-:-:S07]  /*91a0*/  MOV R0, UR4 ;  /* 0x0000000400007c02 */ /* 0x008fce0008000f00 */
.L_x_143:
[----:B-1----:R1:W2:Y:S02]  /*91b0*/  SYNCS.PHASECHK.TRANS64.TRYWAIT P0, [R0+URZ], R2 ;  /* 0x00000002000075a7 */ /* 0x0022a400080011ff */
[----:B--2---:R-:W-:Y:S05]  /*91c0*/  @!P0 NANOSLEEP.SYNCS 0x989680 ;  /* 0x009896800000895d */ /* 0x004fea0003900000 */
[----:B------:R-:W2:Y:S02]  /*91d0*/  @!P0 SYNCS.PHASECHK.TRANS64 P0, [R0+URZ], R2 ;  /* 0x00000002000085a7 */ /* 0x000ea400080010ff */
[----:B--2---:R-:W-:Y:S05]  /*91e0*/  @!P0 BRA `(.L_x_143) ;  /* 0xfffffffc00f08947 */ /* 0x004fea000383ffff */
[----:B------:R-:W-:Y:S05]  /*91f0*/  BRA `(.L_x_144) ;  /* 0xffffff9400647947 */ /* 0x000fea000383ffff */
.L_x_47:
[----:B-1----:R1:W2:Y:S02]  /*9200*/  SYNCS.PHASECHK.TRANS64.TRYWAIT P0, [R0+URZ+0xe0], R4 ;  /* 0x0000e004000075a7 */ /* 0x0022a400080011ff */
[----:B--2---:R-:W-:Y:S05]  /*9210*/  @!P0 NANOSLEEP.SYNCS 0x989680 ;  /* 0x009896800000895d */ /* 0x004fea0003900000 */
[----:B------:R-:W2:Y:S02]  /*9220*/  @!P0 SYNCS.PHASECHK.TRANS64 P0, [R0+URZ+0xe0], R4 ;  /* 0x0000e004000085a7 */ /* 0x000ea400080010ff */
[----:B--2---:R-:W-:Y:S05]  /*9230*/  @!P0 BRA `(.L_x_47) ;  /* 0xfffffffc00f08947 */ /* 0x004fea000383ffff */
[----:B------:R-:W-:Y:S05]  /*9240*/  BRA `(.L_x_145) ;  /* 0xffffff9400c47947 */ /* 0x000fea000383ffff */
.L_x_48:
[----:B------:R-:W-:-:S07]  /*9250*/  MOV R0, UR5 ;  /* 0x0000000500007c02 */ /* 0x000fce0008000f00 */
.L_x_146:
[----:B-1----:R1:W2:Y:S02]  /*9260*/  SYNCS.PHASECHK.TRANS64.TRYWAIT P0, [R0+URZ+0x90], R5 ;  /* 0x00009005000075a7 */ /* 0x0022a400080011ff */
[----:B--2---:R-:W-:Y:S05]  /*9270*/  @!P0 NANOSLEEP.SYNCS 0x989680 ;  /* 0x009896800000895d */ /* 0x004fea0003900000 */
[----:B------:R-:W2:Y:S02]  /*9280*/  @!P0 SYNCS.PHASECHK.TRANS64 P0, [R0+URZ+0x90], R5 ;  /* 0x00009005000085a7 */ /* 0x000ea400080010ff */
[----:B--2---:R-:W-:Y:S05]  /*9290*/  @!P0 BRA `(.L_x_146) ;  /* 0xfffffffc00f08947 */ /* 0x004fea000383ffff */
[----:B------:R-:W-:Y:S05]  /*92a0*/  BRA `(.L_x_147) ;  /* 0xffffff9400d47947 */ /* 0x000fea000383ffff */
.L_x_49:
[----:B-1----:R1:W2:Y:S02]  /*92b0*/  SYNCS.PHASECHK.TRANS64.TRYWAIT P1, [R0+URZ+0x80], R4 ;  /* 0x00008004000075a7 */ /* 0x0022a400080211ff */
[----:B--2---:R-:W-:Y:S05]  /*92c0*/  @!P1 NANOSLEEP.SYNCS 0x989680 ;  /* 0x009896800000995d */ /* 0x004fea0003900000 */
[----:B------:R-:W2:Y:S02]  /*92d0*/  @!P1 SYNCS.PHASECHK.TRANS64 P1, [R0+URZ+0x80], R4 ;  /* 0x00008004000095a7 */ /* 0x000ea400080210ff */
[----:B--2---:R-:W-:Y:S05]  /*92e0*/  @!P1 BRA `(.L_x_49) ;  /* 0xfffffffc00f09947 */ /* 0x004fea000383ffff */
[----:B------:R-:W-:Y:S05]  /*92f0*/  BRA `(.L_x_148) ;  /* 0xffffff9800047947 */ /* 0x000fea000383ffff */
.L_x_52:
[----:B------:R-:W-:-:S07]  /*9300*/  MOV R0, UR5 ;  /* 0x0000000500007c02 */ /* 0x000fce0008000f00 */
.L_x_149:
[----:B-1----:R1:W2:Y:S02]  /*9310*/  SYNCS.PHASECHK.TRANS64.TRYWAIT P0, [R0+URZ+0x90], R2 ;  /* 0x00009002000075a7 */ /* 0x0022a400080011ff */
[----:B--2---:R-:W-:Y:S05]  /*9320*/  @!P0 NANOSLEEP.SYNCS 0x989680 ;  /* 0x009896800000895d */ /* 0x004fea0003900000 */
[----:B------:R-:W2:Y:S02]  /*9330*/  @!P0 SYNCS.PHASECHK.TRANS64 P0, [R0+URZ+0x90], R2 ;  /* 0x00009002000085a7 */ /* 0x000ea400080010ff */
[----:B--2---:R-:W-:Y:S05]  /*9340*/  @!P0 BRA `(.L_x_149) ;  /* 0xfffffffc00f08947 */ /* 0x004fea000383ffff */
[----:B------:R-:W-:Y:S05]  /*9350*/  BRA `(.L_x_51) ;  /* 0xffffff9800587947 */ /* 0x000fea000383ffff */
.L_x_59:
[----:B-1----:R1:W2:Y:S02]  /*9360*/  SYNCS.PHASECHK.TRANS64.TRYWAIT P1, [R0+URZ+0x80], R2 ;  /* 0x00008002000075a7 */ /* 0x0022a400080211ff */
[----:B--2---:R-:W-:Y:S05]  /*9370*/  @!P1 NANOSLEEP.SYNCS 0x989680 ;  /* 0x009896800000995d */ /* 0x004fea0003900000 */
[----:B------:R-:W2:Y:S02]  /*9380*/  @!P1 SYNCS.PHASECHK.TRANS64 P1, [R0+URZ+0x80], R2 ;  /* 0x00008002000095a7 */ /* 0x000ea400080210ff */
[----:B--2---:R-:W-:Y:S05]  /*9390*/  @!P1 BRA `(.L_x_59) ;  /* 0xfffffffc00f09947 */ /* 0x004fea000383ffff */
[----:B------:R-:W-:Y:S05]  /*93a0*/  BRA `(.L_x_150) ;  /* 0xffffff9c00cc7947 */ /* 0x000fea000383ffff */
.L_x_60:
[----:B------:R-:W-:-:S07]  /*93b0*/  MOV R2, UR7 ;  /* 0x0000000700027c02 */ /* 0x000fce0008000f00 */
.L_x_151:
[----:B-1----:R1:W2:Y:S02]  /*93c0*/  SYNCS.PHASECHK.TRANS64.TRYWAIT P0, [R2+URZ+0xc0], R0 ;  /* 0x0000c000020075a7 */ /* 0x0022a400080011ff */
[----:B--2---:R-:W-:Y:S05]  /*93d0*/  @!P0 NANOSLEEP.SYNCS 0x989680 ;  /* 0x009896800000895d */ /* 0x004fea0003900000 */
[----:B------:R-:W2:Y:S02]  /*93e0*/  @!P0 SYNCS.PHASECHK.TRANS64 P0, [R2+URZ+0xc0], R0 ;  /* 0x0000c000020085a7 */ /* 0x000ea400080010ff */
[----:B--2---:R-:W-:Y:S05]  /*93f0*/  @!P0 BRA `(.L_x_151) ;  /* 0xfffffffc00f08947 */ /* 0x004fea000383ffff */
[----:B------:R-:W-:Y:S05]  /*9400*/  BRA `(.L_x_152) ;  /* 0xffffffa000047947 */ /* 0x000fea000383ffff */
.L_x_63:
[----:B------:R-:W-:Y:S07]  /*9410*/  MOV R0, UR6 ;  /* 0x0000000600007c02 */ /* 0x000fee0008000f00 */
.L_x_153:
[----:B-1----:R1:W2:Y:S02]  /*9420*/  SYNCS.PHASECHK.TRANS64.TRYWAIT P0, [R0+URZ], R2 ;  /* 0x00000002000075a7 */ /* 0x0022a400080011ff */
[----:B--2---:R-:W-:Y:S05]  /*9430*/  @!P0 NANOSLEEP.SYNCS 0x989680 ;  /* 0x009896800000895d */ /* 0x004fea0003900000 */
[----:B------:R-:W2:Y:S02]  /*9440*/  @!P0 SYNCS.PHASECHK.TRANS64 P0, [R0+URZ], R2 ;  /* 0x00000002000085a7 */ /* 0x000ea400080010ff */
[----:B--2---:R-:W-:Y:S05]  /*9450*/  @!P0 BRA `(.L_x_153) ;  /* 0xfffffffc00f08947 */ /* 0x004fea000383ffff */
[----:B------:R-:W-:Y:S05]  /*9460*/  BRA `(.L_x_62) ;  /* 0xffffffa000207947 */ /* 0x000fea000383ffff */
.L_x_66:
[----:B------:R-:W-:-:S07]  /*9470*/  MOV R0, UR6 ;  /* 0x0000000600007c02 */ /* 0x000fce0008000f00 */
.L_x_154:
[----:B--2---:R2:W4:Y:S02]  /*9480*/  SYNCS.PHASECHK.TRANS64.TRYWAIT P0, [R0+URZ], R2 ;  /* 0x00000002000075a7 */ /* 0x00452400080011ff */
[----:B----4-:R-:W-:Y:S05]  /*9490*/  @!P0 NANOSLEEP.SYNCS 0x989680 ;  /* 0x009896800000895d */ /* 0x010fea0003900000 */
[----:B------:R-:W4:Y:S02]  /*94a0*/  @!P0 SYNCS.PHASECHK.TRANS64 P0, [R0+URZ], R2 ;  /* 0x00000002000085a7 */ /* 0x000f2400080010ff */
[----:B----4-:R-:W-:Y:S05]  /*94b0*/  @!P0 BRA `(.L_x_154) ;  /* 0xfffffffc00f08947 */ /* 0x010fea000383ffff */
[----:B------:R-:W-:Y:S05]  /*94c0*/  BRA `(.L_x_155) ;  /* 0xffffffa000fc7947 */ /* 0x000fea000383ffff */
.L_x_67:
[----:B------:R-:W-:-:S07]  /*94d0*/  MOV R0, UR6 ;  /* 0x0000000600007c02 */ /* 0x000fce0008000f00 */
.L_x_156:
[----:B-1----:R1:W2:Y:S02]  /*94e0*/  SYNCS.PHASECHK.TRANS64.TRYWAIT P0, [R0+URZ], R3 ;  /* 0x00000003000075a7 */ /* 0x0022a400080011ff */
[----:B--2---:R-:W-:Y:S05]  /*94f0*/  @!P0 NANOSLEEP.SYNCS 0x989680 ;  /* 0x009896800000895d */ /* 0x004fea0003900000 */
[----:B------:R-:W2:Y:S02]  /*9500*/  @!P0 SYNCS.PHASECHK.TRANS64 P0, [R0+URZ], R3 ;  /* 0x00000003000085a7 */ /* 0x000ea400080010ff */
[----:B--2---:R-:W-:Y:S05]  /*9510*/  @!P0 BRA `(.L_x_156) ;  /* 0xfffffffc00f08947 */ /* 0x004fea000383ffff */
[----:B------:R-:W-:Y:S05]  /*9520*/  BRA `(.L_x_157) ;  /* 0xffffffa400087947 */ /* 0x000fea000383ffff */
.L_x_68:
[----:B------:R-:W-:-:S07]  /*9530*/  MOV R0, UR6 ;  /* 0x0000000600007c02 */ /* 0x000fce0008000f00 */
.L_x_158:
[----:B-1----:R1:W2:Y:S02]  /*9540*/  SYNCS.PHASECHK.TRANS64.TRYWAIT P0, [R0+URZ], R3 ;  /* 0x00000003000075a7 */ /* 0x0022a400080011ff */
[----:B--2---:R-:W-:Y:S05]  /*9550*/  @!P0 NANOSLEEP.SYNCS 0x989680 ;  /* 0x009896800000895d */ /* 0x004fea0003900000 */
[----:B------:R-:W2:Y:S02]  /*9560*/  @!P0 SYNCS.PHASECHK.TRANS64 P0, [R0+URZ], R3 ;  /* 0x00000003000085a7 */ /* 0x000ea400080010ff */
[----:B--2---:R-:W-:Y:S05]  /*9570*/  @!P0 BRA `(.L_x_158) ;  /* 0xfffffffc00f08947 */ /* 0x004fea000383ffff */
[----:B------:R-:W-:Y:S05]  /*9580*/  BRA `(.L_x_159) ;  /* 0xffffffa400147947 */ /* 0x000fea000383ffff */
.L_x_69:
[----:B-1----:R-:W-:-:S07]  /*9590*/  MOV R0, UR7 ;  /* 0x0000000700007c02 */ /* 0x002fce0008000f00 */
.L_x_160:
[----:B-1----:R1:W2:Y:S02]  /*95a0*/  SYNCS.PHASECHK.TRANS64.TRYWAIT P0, [R0+URZ], R2 ;  /* 0x00000002000075a7 */ /* 0x0022a400080011ff */
[----:B--2---:R-:W-:Y:S05]  /*95b0*/  @!P0 NANOSLEEP.SYNCS 0x989680 ;  /* 0x009896800000895d */ /* 0x004fea0003900000 */
[----:B------:R-:W2:Y:S02]  /*95c0*/  @!P0 SYNCS.PHASECHK.TRANS64 P0, [R0+URZ], R2 ;  /* 0x00000002000085a7 */ /* 0x000ea400080010ff */
[----:B--2---:R-:W-:Y:S05]  /*95d0*/  @!P0 BRA `(.L_x_160) ;  /* 0xfffffffc00f08947 */ /* 0x004fea000383ffff */
[----:B------:R-:W-:Y:S05]  /*95e0*/  BRA `(.L_x_161) ;  /* 0xffffffa400207947 */ /* 0x000fea000383ffff */
.L_x_74:
[----:B--2---:R2:W3:Y:S02]  /*95f0*/  SYNCS.PHASECHK.TRANS64.TRYWAIT P0, [R0+URZ+0x80], R2 ;  /* 0x00008002000075a7 */ /* 0x0044e400080011ff */
[----:B---3--:R-:W-:Y:S05]  /*9600*/  @!P0 NANOSLEEP.SYNCS 0x989680 ;  /* 0x009896800000895d */ /* 0x008fea0003900000 */
[----:B------:R-:W3:Y:S02]  /*9610*/  @!P0 SYNCS.PHASECHK.TRANS64 P0, [R0+URZ+0x80], R2 ;  /* 0x00008002000085a7 */ /* 0x000ee400080010ff */
[----:B---3--:R-:W-:Y:S05]  /*9620*/  @!P0 BRA `(.L_x_74) ;  /* 0xfffffffc00f08947 */ /* 0x008fea000383ffff */
[----:B------:R-:W-:Y:S05]  /*9630*/  BRA `(.L_x_162) ;  /* 0xffffffa8001c7947 */ /* 0x000fea000383ffff */
.L_x_77:
[----:B------:R-:W-:Y:S07]  /*9640*/  MOV R0, UR4 ;  /* 0x0000000400007c02 */ /* 0x000fee0008000f00 */
.L_x_163:
[----:B--2---:R2:W3:Y:S02]  /*9650*/  SYNCS.PHASECHK.TRANS64.TRYWAIT P0, [R0+URZ+0x78], R2 ;  /* 0x00007802000075a7 */ /* 0x0044e400080011ff */
[----:B---3--:R-:W-:Y:S05]  /*9660*/  @!P0 NANOSLEEP.SYNCS 0x989680 ;  /* 0x009896800000895d */ /* 0x008fea0003900000 */
[----:B------:R-:W3:Y:S02]  /*9670*/  @!P0 SYNCS.PHASECHK.TRANS64 P0, [R0+URZ+0x78], R2 ;  /* 0x00007802000085a7 */ /* 0x000ee400080010ff */
[----:B---3--:R-:W-:Y:S05]  /*9680*/  @!P0 BRA `(.L_x_163) ;  /* 0xfffffffc00f08947 */ /* 0x008fea000383ffff */
[----:B------:R-:W-:Y:S05]  /*9690*/  BRA `(.L_x_76) ;  /* 0xffffffa800fc7947 */ /* 0x000fea000383ffff */
.L_x_80:
[----:B------:R-:W-:Y:S07]  /*96a0*/  MOV R0, UR4 ;  /* 0x0000000400007c02 */ /* 0x000fee0008000f00 */
.L_x_164:
[----:B-1----:R1:W2:Y:S02]  /*96b0*/  SYNCS.PHASECHK.TRANS64.TRYWAIT P0, [R0+URZ+0x50], R20 ;  /* 0x00005014000075a7 */ /* 0x0022a400080011ff */
[----:B--2---:R-:W-:Y:S05]  /*96c0*/  @!P0 NANOSLEEP.SYNCS 0x989680 ;  /* 0x009896800000895d */ /* 0x004fea0003900000 */
[----:B------:R-:W2:Y:S02]  /*96d0*/  @!P0 SYNCS.PHASECHK.TRANS64 P0, [R0+URZ+0x50], R20 ;  /* 0x00005014000085a7 */ /* 0x000ea400080010ff */
[----:B--2---:R-:W-:Y:S05]  /*96e0*/  @!P0 BRA `(.L_x_164) ;  /* 0xfffffffc00f08947 */ /* 0x004fea000383ffff */
[----:B------:R-:W-:Y:S05]  /*96f0*/  BRA `(.L_x_165) ;  /* 0xffffffac00787947 */ /* 0x000fea000383ffff */
.L_x_81:
[----:B------:R-:W-:Y:S07]  /*9700*/  MOV R0, UR4 ;  /* 0x0000000400007c02 */ /* 0x000fee0008000f00 */
.L_x_166:
[----:B-1----:R1:W2:Y:S02]  /*9710*/  SYNCS.PHASECHK.TRANS64.TRYWAIT P0, [R0+URZ+0x58], R20 ;  /* 0x00005814000075a7 */ /* 0x0022a400080011ff */
[----:B--2---:R-:W-:Y:S05]  /*9720*/  @!P0 NANOSLEEP.SYNCS 0x989680 ;  /* 0x009896800000895d */ /* 0x004fea0003900000 */
[----:B------:R-:W2:Y:S02]  /*9730*/  @!P0 SYNCS.PHASECHK.TRANS64 P0, [R0+URZ+0x58], R20 ;  /* 0x00005814000085a7 */ /* 0x000ea400080010ff */
[----:B--2---:R-:W-:Y:S05]  /*9740*/  @!P0 BRA `(.L_x_166) ;  /* 0xfffffffc00f08947 */ /* 0x004fea000383ffff */
[----:B------:R-:W-:Y:S05]  /*9750*/  BRA `(.L_x_167) ;  /* 0xffffffac00b07947 */ /* 0x000fea000383ffff */
.L_x_82:
[----:B------:R-:W-:Y:S07]  /*9760*/  MOV R0, UR4 ;  /* 0x0000000400007c02 */ /* 0x000fee0008000f00 */
.L_x_168:
[----:B-1----:R1:W2:Y:S02]  /*9770*/  SYNCS.PHASECHK.TRANS64.TRYWAIT P0, [R0+URZ+0x60], R20 ;  /* 0x00006014000075a7 */ /* 0x0022a400080011ff */
[----:B--2---:R-:W-:Y:S05]  /*9780*/  @!P0 NANOSLEEP.SYNCS 0x989680 ;  /* 0x009896800000895d */ /* 0x004fea0003900000 */
[----:B------:R-:W2:Y:S02]  /*9790*/  @!P0 SYNCS.PHASECHK.TRANS64 P0, [R0+URZ+0x60], R20 ;  /* 0x00006014000085a7 */ /* 0x000ea400080010ff */
[----:B--2---:R-:W-:Y:S05]  /*97a0*/  @!P0 BRA `(.L_x_168) ;  /* 0xfffffffc00f08947 */ /* 0x004fea000383ffff */
[----:B------:R-:W-:Y:S05]  /*97b0*/  BRA `(.L_x_169) ;  /* 0xffffffac00f47947 */ /* 0x000fea000383ffff */
.L_x_83:
[----:B------:R-:W-:Y:S07]  /*97c0*/  MOV R0, UR4 ;  /* 0x0000000400007c02 */ /* 0x000fee0008000f00 */
.L_x_170:
[----:B-1----:R1:W2:Y:S02]  /*97d0*/  SYNCS.PHASECHK.TRANS64.TRYWAIT P0, [R0+URZ+0x68], R20 ;  /* 0x00006814000075a7 */ /* 0x0022a400080011ff */
[----:B--2---:R-:W-:Y:S05]  /*97e0*/  @!P0 NANOSLEEP.SYNCS 0x989680 ;  /* 0x009896800000895d */ /* 0x004fea0003900000 */
[----:B------:R-:W2:Y:S02]  /*97f0*/  @!P0 SYNCS.PHASECHK.TRANS64 P0, [R0+URZ+0x68], R20 ;  /* 0x00006814000085a7 */ /* 0x000ea400080010ff */
[----:B--2---:R-:W-:Y:S05]  /*9800*/  @!P0 BRA `(.L_x_170) ;  /* 0xfffffffc00f08947 */ /* 0x004fea000383ffff */
[----:B------:R-:W-:Y:S05]  /*9810*/  BRA `(.L_x_171) ;  /* 0xffffffb000787947 */ /* 0x000fea000383ffff */
.L_x_85:
[----:B------:R-:W-:-:S07]  /*9820*/  MOV R0, UR4 ;  /* 0x0000000400007c02 */ /* 0x000fce0008000f00 */
.L_x_172:
[----:B-1----:R1:W3:Y:S02]  /*9830*/  SYNCS.PHASECHK.TRANS64.TRYWAIT P0, [R0+URZ+0x50], R2 ;  /* 0x00005002000075a7 */ /* 0x0022e400080011ff */
[----:B---3--:R-:W-:Y:S05]  /*9840*/  @!P0 NANOSLEEP.SYNCS 0x989680 ;  /* 0x009896800000895d */ /* 0x008fea0003900000 */
[----:B------:R-:W3:Y:S02]  /*9850*/  @!P0 SYNCS.PHASECHK.TRANS64 P0, [R0+URZ+0x50], R2 ;  /* 0x00005002000085a7 */ /* 0x000ee400080010ff */
[----:B---3--:R-:W-:Y:S05]  /*9860*/  @!P0 BRA `(.L_x_172) ;  /* 0xfffffffc00f08947 */ /* 0x008fea000383ffff */
[----:B------:R-:W-:Y:S05]  /*9870*/  BRA `(.L_x_173) ;  /* 0xffffffb000e87947 */ /* 0x000fea000383ffff */
.L_x_86:
[----:B-1----:R-:W-:-:S07]  /*9880*/  MOV R0, UR4 ;  /* 0x0000000400007c02 */ /* 0x002fce0008000f00 */
.L_x_174:
[----:B-1----:R1:W3:Y:S02]  /*9890*/  SYNCS.PHASECHK.TRANS64.TRYWAIT P0, [R0+URZ+0x58], R2 ;  /* 0x00005802000075a7 */ /* 0x0022e400080011ff */
[----:B---3--:R-:W-:Y:S05]  /*98a0*/  @!P0 NANOSLEEP.SYNCS 0x989680 ;  /* 0x009896800000895d */ /* 0x008fea0003900000 */
[----:B------:R-:W3:Y:S02]  /*98b0*/  @!P0 SYNCS.PHASECHK.TRANS64 P0, [R0+URZ+0x58], R2 ;  /* 0x00005802000085a7 */ /* 0x000ee400080010ff */
[----:B---3--:R-:W-:Y:S05]  /*98c0*/  @!P0 BRA `(.L_x_174) ;  /* 0xfffffffc00f08947 */ /* 0x008fea000383ffff */
[----:B------:R-:W-:Y:S05]  /*98d0*/  BRA `(.L_x_175) ;  /* 0xffffffb000d87947 */ /* 0x000fea000383ffff */
.L_x_87:
[----:B-1----:R-:W-:-:S07]  /*98e0*/  MOV R0, UR4 ;  /* 0x0000000400007c02 */ /* 0x002fce0008000f00 */
.L_x_176:
[----:B-1----:R1:W3:Y:S02]  /*98f0*/  SYNCS.PHASECHK.TRANS64.TRYWAIT P0, [R0+URZ+0x60], R2 ;  /* 0x00006002000075a7 */ /* 0x0022e400080011ff */
[----:B---3--:R-:W-:Y:S05]  /*9900*/  @!P0 NANOSLEEP.SYNCS 0x989680 ;  /* 0x009896800000895d */ /* 0x008fea0003900000 */
[----:B------:R-:W3:Y:S02]  /*9910*/  @!P0 SYNCS.PHASECHK.TRANS64 P0, [R0+URZ+0x60], R2 ;  /* 0x00006002000085a7 */ /* 0x000ee400080010ff */
[----:B---3--:R-:W-:Y:S05]  /*9920*/  @!P0 BRA `(.L_x_176) ;  /* 0xfffffffc00f08947 */ /* 0x008fea000383ffff */
[----:B------:R-:W-:Y:S05]  /*9930*/  BRA `(.L_x_177) ;  /* 0xffffffb000c87947 */ /* 0x000fea000383ffff */
.L_x_89:
[----:B--2---:R2:W4:Y:S02]  /*9940*/  SYNCS.PHASECHK.TRANS64.TRYWAIT P0, [R0+URZ+0x80], R2 ;  /* 0x00008002000075a7 */ /* 0x00452400080011ff */
[----:B----4-:R-:W-:Y:S05]  /*9950*/  @!P0 NANOSLEEP.SYNCS 0x989680 ;  /* 0x009896800000895d */ /* 0x010fea0003900000 */
[----:B------:R-:W4:Y:S02]  /*9960*/  @!P0 SYNCS.PHASECHK.TRANS64 P0, [R0+URZ+0x80], R2 ;  /* 0x00008002000085a7 */ /* 0x000f2400080010ff */
[----:B----4-:R-:W-:Y:S05]  /*9970*/  @!P0 BRA `(.L_x_89) ;  /* 0xfffffffc00f08947 */ /* 0x010fea000383ffff */
[----:B------:R-:W-:Y:S05]  /*9980*/  BRA `(.L_x_178) ;  /* 0xffffffb400907947 */ /* 0x000fea000383ffff */
.L_x_100:
[----:B-1----:R-:W-:Y:S04]  /*9990*/  MOV R2, UR48 ;  /* 0x0000003000027c02 */ /* 0x002fe80008000f00 */
[----:B------:R1:W3:Y:S03]  /*99a0*/  SYNCS.PHASECHK.TRANS64.TRYWAIT P1, [R2+URZ+0x30], R3 ;  /* 0x00003003020075a7 */ /* 0x0002e600080211ff */
[----:B---3--:R-:W-:Y:S05]  /*99b0*/  @!P1 NANOSLEEP.SYNCS 0x989680 ;  /* 0x009896800000995d */ /* 0x008fea0003900000 */
[----:B------:R-:W3:Y:S02]  /*99c0*/  @!P1 SYNCS.PHASECHK.TRANS64 P1, [R2+URZ+0x30], R3 ;  /* 0x00003003020095a7 */ /* 0x000ee400080210ff */
[----:B---3--:R-:W-:Y:S05]  /*99d0*/  @!P1 BRA `(.L_x_100) ;  /* 0xfffffffc00ec9947 */ /* 0x008fea000383ffff */
[----:B------:R-:W-:Y:S05]  /*99e0*/  BRA `(.L_x_99) ;  /* 0xffffffc0009c7947 */ /* 0x000fea000383ffff */
.L_x_102:
[----:B-1----:R1:W4:Y:S02]  /*99f0*/  SYNCS.PHASECHK.TRANS64.TRYWAIT P0, [R64+URZ+0xa0], R0 ;  /* 0x0000a000400075a7 */ /* 0x00232400080011ff */
[----:B----4-:R-:W-:Y:S05]  /*9a00*/  @!P0 NANOSLEEP.SYNCS 0x989680 ;  /* 0x009896800000895d */ /* 0x010fea0003900000 */
[----:B------:R-:W4:Y:S02]  /*9a10*/  @!P0 SYNCS.PHASECHK.TRANS64 P0, [R64+URZ+0xa0], R0 ;  /* 0x0000a000400085a7 */ /* 0x000f2400080010ff */
[----:B----4-:R-:W-:Y:S05]  /*9a20*/  @!P0 BRA `(.L_x_102) ;  /* 0xfffffffc00f08947 */ /* 0x010fea000383ffff */
[----:B------:R-:W-:Y:S05]  /*9a30*/  BRA `(.L_x_101) ;  /* 0xffffffc000c47947 */ /* 0x000fea000383ffff */
.L_x_111:
[----:B--2---:R2:W4:Y:S02]  /*9a40*/  SYNCS.PHASECHK.TRANS64.TRYWAIT P0, [R2+URZ+0x30], R0 ;  /* 0x00003000020075a7 */ /* 0x00452400080011ff */
[----:B----4-:R-:W-:Y:S05]  /*9a50*/  @!P0 NANOSLEEP.SYNCS 0x989680 ;  /* 0x009896800000895d */ /* 0x010fea0003900000 */
[----:B------:R-:W4:Y:S02]  /*9a60*/  @!P0 SYNCS.PHASECHK.TRANS64 P0, [R2+URZ+0x30], R0 ;  /* 0x00003000020085a7 */ /* 0x000f2400080010ff */
[----:B----4-:R-:W-:Y:S05]  /*9a70*/  @!P0 BRA `(.L_x_111) ;  /* 0xfffffffc00f08947 */ /* 0x010fea000383ffff */
[----:B------:R-:W-:Y:S05]  /*9a80*/  BRA `(.L_x_110) ;  /* 0xffffffcc00a07947 */ /* 0x000fea000383ffff */
.L_x_119:
[----:B--2---:R2:W4:Y:S02]  /*9a90*/  SYNCS.PHASECHK.TRANS64.TRYWAIT P0, [R0+URZ+0x30], R6 ;  /* 0x00003006000075a7 */ /* 0x00452400080011ff */
[----:B----4-:R-:W-:Y:S05]  /*9aa0*/  @!P0 NANOSLEEP.SYNCS 0x989680 ;  /* 0x009896800000895d */ /* 0x010fea0003900000 */
[----:B------:R-:W4:Y:S02]  /*9ab0*/  @!P0 SYNCS.PHASECHK.TRANS64 P0, [R0+URZ+0x30], R6 ;  /* 0x00003006000085a7 */ /* 0x000f2400080010ff */
[----:B----4-:R-:W-:Y:S05]  /*9ac0*/  @!P0 BRA `(.L_x_119) ;  /* 0xfffffffc00f08947 */ /* 0x010fea000383ffff */
[----:B------:R-:W-:Y:S05]  /*9ad0*/  BRA `(.L_x_118) ;  /* 0xffffffd800a07947 */ /* 0x000fea000383ffff */
.L_x_127:
[----:B--2---:R2:W4:Y:S02]  /*9ae0*/  SYNCS.PHASECHK.TRANS64.TRYWAIT P0, [R0+URZ+0x30], R5 ;  /* 0x00003005000075a7 */ /* 0x00452400080011ff */
[----:B----4-:R-:W-:Y:S05]  /*9af0*/  @!P0 NANOSLEEP.SYNCS 0x989680 ;  /* 0x009896800000895d */ /* 0x010fea0003900000 */
[----:B------:R-:W4:Y:S02]  /*9b00*/  @!P0 SYNCS.PHASECHK.TRANS64 P0, [R0+URZ+0x30], R5 ;  /* 0x00003005000085a7 */ /* 0x000f2400080010ff */
[----:B----4-:R-:W-:Y:S05]  /*9b10*/  @!P0 BRA `(.L_x_127) ;  /* 0xfffffffc00f08947 */ /* 0x010fea000383ffff */
[----:B------:R-:W-:Y:S05]  /*9b20*/  BRA `(.L_x_126) ;  /* 0xffffffe400a07947 */ /* 0x000fea000383ffff */
        .weak           $__internal_0_$__cuda_sm10x_tcgen05_guardrail_trap_col_being_dealloced_not_returned_by_alloc
        .type           $__internal_0_$__cuda_sm10x_tcgen05_guardrail_trap_col_being_dealloced_not_returned_by_alloc,@function
        .size           $__internal_0_$__cuda_sm10x_tcgen05_guardrail_trap_col_being_dealloced_not_returned_by_alloc,($__internal_1_$__cuda_sm10x_tcgen05_guardrail_trap_phase_invalid_during_alloc - $__internal_0_$__cuda_sm10x_tcgen05_guardrail_trap_col_being_dealloced_not_returned_by_alloc)
$__internal_0_$__cuda_sm10x_tcgen05_guardrail_trap_col_being_dealloced_not_returned_by_alloc:
[----:B------:R-:W-:Y:S05]  /*9b30*/  BPT.TRAP 0x1 ;  /* 0x000000040000795c */ /* 0x000fea0000300000 */
[----:B------:R-:W-:-:S04]  /*9b40*/  HFMA2 R3, -RZ, RZ, 0, 0 ;  /* 0x00000000ff037431 */ /* 0x000fc800000001ff */
[----:B------:R-:W-:Y:S05]  /*9b50*/  RET.REL.NODEC R2 `(_ZN7cutlass13device_kernelINS_4gemm6kernel13GemmUniversalIN4cute5tupleIJiiiiEEENS1_10collective13CollectiveMmaINS1_35MainloopSm100TmaUmmaWarpSpecializedILi3ELi2ELi4ENS5_IJNS4_1CILi1EEENSA_ILi2EEESB_EEEEENS5_IJNSA_ILi128EEESF_NSA_ILi64EEEEEENS_6half_tENS5_IJSB_llEEESI_SJ_NS4_8TiledMMAINS4_8MMA_AtomIJNS4_20SM100_MMA_F16BF16_SSISI_SI_fLi128ELi128ELNS4_4UMMA5MajorE1ELSO_1ELNSN_7ScaleInE0ELSP_0EEEEEENS4_6LayoutINS5_IJSB_SB_SB_EEENS5_IJNSA_ILi0EEESU_SU_EEEEENS5_IJNS4_10UnderscoreESX_SX_EEEEENS4_23SM90_TMA_LOAD_MULTICASTENS4_14ComposedLayoutINS4_7SwizzleILi3ELi4ELi3EEENS4_18smem_ptr_flag_bitsILi16EEENSS_INS5_IJSG_NSA_ILi8EEEEEENS5_IJSB_SG_EEEEEEEvNS4_8identityENS4_13SM90_TMA_LOADES1A_vS1B_EENS_8epilogue10collective18CollectiveEpilogueINS1E_23Sm100TmaWarpSpecializedILi4ELi2ELi32ELb1ELb0EEEJSH_NS5_IJNSS_ISF_SB_EENSS_INSA_ILi32EEESB_EEEEESI_NS5_IJlSB_lEEESI_S1N_NS1E_6fusion15FusionCallbacksIS1I_NS1O_17LinearCombinationISI_fSI_fLNS_15FloatRoundStyleE2EEESH_S1M_JEEENS4_5SM1004TMEM4LOAD26SM100_TMEM_LOAD_32dp32b32xES1C_NS11_INS12_ILi2ELi4ELi3EEES15_NSS_INS5_IJS16_S1K_EEENS5_IJS1K_SB_EEEEEEENS4_39AutoVectorizingCopyWithAssumedAlignmentILi128EEENS4_14SM90_TMA_STOREES22_S24_S24_EEEvvEEEEvNT_6ParamsE) ;  /* 0xffffff6402287950 */ /* 0x000fea0003c3ffff */
        .weak           $__internal_1_$__cuda_sm10x_tcgen05_guardrail_trap_phase_invalid_during_alloc
        .type           $__internal_1_$__cuda_sm10x_tcgen05_guardrail_trap_phase_invalid_during_alloc,@function
        .size           $__internal_1_$__cuda_sm10x_tcgen05_guardrail_trap_phase_invalid_during_alloc,($__internal_2_$__cuda_sm10x_tcgen05_guardrail_trap_unallocated_columns_being_dealloced - $__internal_1_$__cuda_sm10x_tcgen05_guardrail_trap_phase_invalid_during_alloc)
$__internal_1_$__cuda_sm10x_tcgen05_guardrail_trap_phase_invalid_during_alloc:
[----:B------:R-:W-:Y:S05]  /*9b60*/  BPT.TRAP 0x1 ;  /* 0x000000040000795c */ /* 0x000fea0000300000 */
[----:B------:R-:W-:-:S04]  /*9b70*/  MOV R3, 0x0 ;  /* 0x0000000000037802 */ /* 0x000fc80000000f00 */
[----:B------:R-:W-:Y:S05]  /*9b80*/  RET.REL.NODEC R2 `(_ZN7cutlass13device_kernelINS_4gemm6kernel13GemmUniversalIN4cute5tupleIJiiiiEEENS1_10collective13CollectiveMmaINS1_35MainloopSm100TmaUmmaWarpSpecializedILi3ELi2ELi4ENS5_IJNS4_1CILi1EEENSA_ILi2EEESB_EEEEENS5_IJNSA_ILi128EEESF_NSA_ILi64EEEEEENS_6half_tENS5_IJSB_llEEESI_SJ_NS4_8TiledMMAINS4_8MMA_AtomIJNS4_20SM100_MMA_F16BF16_SSISI_SI_fLi128ELi128ELNS4_4UMMA5MajorE1ELSO_1ELNSN_7ScaleInE0ELSP_0EEEEEENS4_6LayoutINS5_IJSB_SB_SB_EEENS5_IJNSA_ILi0EEESU_SU_EEEEENS5_IJNS4_10UnderscoreESX_SX_EEEEENS4_23SM90_TMA_LOAD_MULTICASTENS4_14ComposedLayoutINS4_7SwizzleILi3ELi4ELi3EEENS4_18smem_ptr_flag_bitsILi16EEENSS_INS5_IJSG_NSA_ILi8EEEEEENS5_IJSB_SG_EEEEEEEvNS4_8identityENS4_13SM90_TMA_LOADES1A_vS1B_EENS_8epilogue10collective18CollectiveEpilogueINS1E_23Sm100TmaWarpSpecializedILi4ELi2ELi32ELb1ELb0EEEJSH_NS5_IJNSS_ISF_SB_EENSS_INSA_ILi32EEESB_EEEEESI_NS5_IJlSB_lEEESI_S1N_NS1E_6fusion15FusionCallbacksIS1I_NS1O_17LinearCombinationISI_fSI_fLNS_15FloatRoundStyleE2EEESH_S1M_JEEENS4_5SM1004TMEM4LOAD26SM100_TMEM_LOAD_32dp32b32xES1C_NS11_INS12_ILi2ELi4ELi3EEES15_NSS_INS5_IJS16_S1K_EEENS5_IJS1K_SB_EEEEEEENS4_39AutoVectorizingCopyWithAssumedAlignmentILi128EEENS4_14SM90_TMA_STOREES22_S24_S24_EEEvvEEEEvNT_6ParamsE) ;  /* 0xffffff64021c7950 */ /* 0x000fea0003c3ffff */
        .weak           $__internal_2_$__cuda_sm10x_tcgen05_guardrail_trap_unallocated_columns_being_dealloced
        .type           $__internal_2_$__cuda_sm10x_tcgen05_guardrail_trap_unallocated_columns_being_dealloced,@function
        .size           $__internal_2_$__cuda_sm10x_tcgen05_guardrail_trap_unallocated_columns_being_dealloced,(.L_x_180 - $__internal_2_$__cuda_sm10x_tcgen05_guardrail_trap_unallocated_columns_being_dealloced)
$__internal_2_$__cuda_sm10x_tcgen05_guardrail_trap_unallocated_columns_being_dealloced:
[----:B------:R-:W-:Y:S05]  /*9b90*/  BPT.TRAP 0x1 ;  /* 0x000000040000795c */ /* 0x000fea0000300000 */
[----:B------:R-:W-:-:S04]  /*9ba0*/  HFMA2 R3, -RZ, RZ, 0, 0 ;  /* 0x00000000ff037431 */ /* 0x000fc800000001ff */
[----:B------:R-:W-:Y:S05]  /*9bb0*/  RET.REL.NODEC R2 `(_ZN7cutlass13device_kernelINS_4gemm6kernel13GemmUniversalIN4cute5tupleIJiiiiEEENS1_10collective13CollectiveMmaINS1_35MainloopSm100TmaUmmaWarpSpecializedILi3ELi2ELi4ENS5_IJNS4_1CILi1EEENSA_ILi2EEESB_EEEEENS5_IJNSA_ILi128EEESF_NSA_ILi64EEEEEENS_6half_tENS5_IJSB_llEEESI_SJ_NS4_8TiledMMAINS4_8MMA_AtomIJNS4_20SM100_MMA_F16BF16_SSISI_SI_fLi128ELi128ELNS4_4UMMA5MajorE1ELSO_1ELNSN_7ScaleInE0ELSP_0EEEEEENS4_6LayoutINS5_IJSB_SB_SB_EEENS5_IJNSA_ILi0EEESU_SU_EEEEENS5_IJNS4_10UnderscoreESX_SX_EEEEENS4_23SM90_TMA_LOAD_MULTICASTENS4_14ComposedLayoutINS4_7SwizzleILi3ELi4ELi3EEENS4_18smem_ptr_flag_bitsILi16EEENSS_INS5_IJSG_NSA_ILi8EEEEEENS5_IJSB_SG_EEEEEEEvNS4_8identityENS4_13SM90_TMA_LOADES1A_vS1B_EENS_8epilogue10collective18CollectiveEpilogueINS1E_23Sm100TmaWarpSpecializedILi4ELi2ELi32ELb1ELb0EEEJSH_NS5_IJNSS_ISF_SB_EENSS_INSA_ILi32EEESB_EEEEESI_NS5_IJlSB_lEEESI_S1N_NS1E_6fusion15FusionCallbacksIS1I_NS1O_17LinearCombinationISI_fSI_fLNS_15FloatRoundStyleE2EEESH_S1M_JEEENS4_5SM1004TMEM4LOAD26SM100_TMEM_LOAD_32dp32b32xES1C_NS11_INS12_ILi2ELi4ELi3EEES15_NSS_INS5_IJS16_S1K_EEENS5_IJS1K_SB_EEEEEEENS4_39AutoVectorizingCopyWithAssumedAlignmentILi128EEENS4_14SM90_TMA_STOREES22_S24_S24_EEEvvEEEEvNT_6ParamsE) ;  /* 0xffffff6402107950 */ /* 0x000fea0003c3ffff */
.L_x_179:
[----:B------:R-:W-:-:S00]  /*9bc0*/  BRA `(.L_x_179) ;  /* 0xfffffffc00fc7947 */ /* 0x000fc0000383ffff */
[----:B------:R-:W-:-:S00]  /*9bd0*/  NOP ;  /* 0x0000000000007918 */ /* 0x000fc00000000000 */
        /* <DEDUP_REMOVED lines=10> */
.L_x_180:


//--------------------- .nv.global.init           --------------------------
	.section	.nv.global.init,"aw",@progbits
.nv.global.init:
	.type		$str$27,@object
	.size		$str$27,($str$28 - $str$27)
$str$27:
        /*0000*/ 	.byte	0x28, 0x61, 0x64, 0x64, 0x72, 0x65, 0x73, 0x73, 0x20, 0x26, 0x20, 0x6d, 0x61, 0x73, 0x6b, 0x29
        /*0010*/ 	.byte	0x20, 0x3d, 0x3d, 0x20, 0x30, 0x00
	.type		$str$28,@object
	.size		$str$28,($str$26 - $str$28)
$str$28:
        /*0016*/ 	.byte	0x2f, 0x74, 0x6d, 0x70, 0x2f, 0x63, 0x75, 0x74, 0x6c, 0x61, 0x73, 0x73, 0x5f, 0x73, 0x77, 0x65
        /*0026*/ 	.byte	0x65, 0x70, 0x5f, 0x73, 0x72, 0x63, 0x2f, 0x69, 0x6e, 0x63, 0x6c, 0x75, 0x64, 0x65, 0x2f, 0x63
        /*0036*/ 	.byte	0x75, 0x74, 0x65, 0x2f, 0x70, 0x6f, 0x69, 0x6e, 0x74, 0x65, 0x72, 0x5f, 0x66, 0x6c, 0x61, 0x67
        /*0046*/ 	.byte	0x67, 0x65, 0x64, 0x2e, 0x68, 0x70, 0x70, 0x00
	.type		$str$26,@object
	.size		$str$26,($str$25 - $str$26)
$str$26:
        /*004e*/ 	.byte	0x2f, 0x74, 0x6d, 0x70, 0x2f, 0x63, 0x75, 0x74, 0x6c, 0x61, 0x73, 0x73, 0x5f, 0x73, 0x77, 0x65
        /*005e*/ 	.byte	0x65, 0x70, 0x5f, 0x73, 0x72, 0x63, 0x2f, 0x69, 0x6e, 0x63, 0x6c, 0x75, 0x64, 0x65, 0x2f, 0x63
        /*006e*/ 	.byte	0x75, 0x74, 0x65, 0x2f, 0x61, 0x74, 0x6f, 0x6d, 0x2f, 0x63, 0x6f, 0x70, 0x79, 0x5f, 0x74, 0x72
        /*007e*/ 	.byte	0x61, 0x69, 0x74, 0x73, 0x5f, 0x73, 0x6d, 0x31, 0x30, 0x30, 0x2e, 0x68, 0x70, 0x70, 0x00
	.type		$str$25,@object
	.size		$str$25,(__unnamed_1 - $str$25)
$str$25:
        /*008d*/ 	.byte	0x28, 0x28, 0x75, 0x69, 0x6e, 0x74, 0x33, 0x32, 0x5f, 0x74, 0x28, 0x74, 0x68, 0x72, 0x65, 0x61
        /*009d*/ 	.byte	0x64, 0x49, 0x64, 0x78, 0x2e, 0x78, 0x29, 0x20, 0x2f, 0x20, 0x33, 0x32, 0x29, 0x20, 0x25, 0x20
        /*00ad*/ 	.byte	0x34, 0x29, 0x20, 0x3d, 0x3d, 0x20, 0x28, 0x28, 0x28, 0x74, 0x6d, 0x65, 0x6d, 0x5f, 0x61, 0x64
        /*00bd*/ 	.byte	0x64, 0x72, 0x20, 0x3e, 0x3e, 0x20, 0x31, 0x36, 0x29, 0x20, 0x2f, 0x20, 0x33, 0x32, 0x29, 0x20
        /*00cd*/ 	.byte	0x25, 0x20, 0x34, 0x29, 0x00
	.type		__unnamed_1,@object
	.size		__unnamed_1,(__unnamed_2 - __unnamed_1)
__unnamed_1:
        /*00d2*/ 	.byte	0x61, 0x75, 0x74, 0x6f, 0x20, 0x63, 0x75, 0x74, 0x65, 0x3a, 0x3a, 0x61, 0x73, 0x5f, 0x70, 0x6f
        /* <DEDUP_REMOVED lines=24> */
        /*0262*/ 	.byte	0x3e, 0x3e, 0x3e, 0x3e, 0x5d, 0x00
	.type		__unnamed_2,@object
	.size		__unnamed_2,(.L_2 - __unnamed_2)
__unnamed_2:
        /* <DEDUP_REMOVED lines=42> */
        /*0508*/ 	.byte	0x3e, 0x3e, 0x5d, 0x00
.L_2:


//--------------------- .nv.shared._ZN7cutlass13device_kernelINS_4gemm6kernel13GemmUniversalIN4cute5tupleIJiiiiEEENS1_10collective13CollectiveMmaINS1_35MainloopSm100TmaUmmaWarpSpecializedILi3ELi2ELi4ENS5_IJNS4_1CILi1EEENSA_ILi2EEESB_EEEEENS5_IJNSA_ILi128EEESF_NSA_ILi64EEEEEENS_6half_tENS5_IJSB_llEEESI_SJ_NS4_8TiledMMAINS4_8MMA_AtomIJNS4_20SM100_MMA_F16BF16_SSISI_SI_fLi128ELi128ELNS4_4UMMA5MajorE1ELSO_1ELNSN_7ScaleInE0ELSP_0EEEEEENS4_6LayoutINS5_IJSB_SB_SB_EEENS5_IJNSA_ILi0EEESU_SU_EEEEENS5_IJNS4_10UnderscoreESX_SX_EEEEENS4_23SM90_TMA_LOAD_MULTICASTENS4_14ComposedLayoutINS4_7SwizzleILi3ELi4ELi3EEENS4_18smem_ptr_flag_bitsILi16EEENSS_INS5_IJSG_NSA_ILi8EEEEEENS5_IJSB_SG_EEEEEEEvNS4_8identityENS4_13SM90_TMA_LOADES1A_vS1B_EENS_8epilogue10collective18CollectiveEpilogueINS1E_23Sm100TmaWarpSpecializedILi4ELi2ELi32ELb1ELb0EEEJSH_NS5_IJNSS_ISF_SB_EENSS_INSA_ILi32EEESB_EEEEESI_NS5_IJlSB_lEEESI_S1N_NS1E_6fusion15FusionCallbacksIS1I_NS1O_17LinearCombinationISI_fSI_fLNS_15FloatRoundStyleE2EEESH_S1M_JEEENS4_5SM1004TMEM4LOAD26SM100_TMEM_LOAD_32dp32b32xES1C_NS11_INS12_ILi2ELi4ELi3EEES15_NSS_INS5_IJS16_S1K_EEENS5_IJS1K_SB_EEEEEEENS4_39AutoVectorizingCopyWithAssumedAlignmentILi128EEENS4_14SM90_TMA_STOREES22_S24_S24_EEEvvEEEEvNT_6ParamsE --------------------------
	.section	.nv.shared._ZN7cutlass13device_kernelINS_4gemm6kernel13GemmUniversalIN4cute5tupleIJiiiiEEENS1_10collective13CollectiveMmaINS1_35MainloopSm100TmaUmmaWarpSpecializedILi3ELi2ELi4ENS5_IJNS4_1CILi1EEENSA_ILi2EEESB_EEEEENS5_IJNSA_ILi128EEESF_NSA_ILi64EEEEEENS_6half_tENS5_IJSB_llEEESI_SJ_NS4_8TiledMMAINS4_8MMA_AtomIJNS4_20SM100_MMA_F16BF16_SSISI_SI_fLi128ELi128ELNS4_4UMMA5MajorE1ELSO_1ELNSN_7ScaleInE0ELSP_0EEEEEENS4_6LayoutINS5_IJSB_SB_SB_EEENS5_IJNSA_ILi0EEESU_SU_EEEEENS5_IJNS4_10UnderscoreESX_SX_EEEEENS4_23SM90_TMA_LOAD_MULTICASTENS4_14ComposedLayoutINS4_7SwizzleILi3ELi4ELi3EEENS4_18smem_ptr_flag_bitsILi16EEENSS_INS5_IJSG_NSA_ILi8EEEEEENS5_IJSB_SG_EEEEEEEvNS4_8identityENS4_13SM90_TMA_LOADES1A_vS1B_EENS_8epilogue10collective18CollectiveEpilogueINS1E_23Sm100TmaWarpSpecializedILi4ELi2ELi32ELb1ELb0EEEJSH_NS5_IJNSS_ISF_SB_EENSS_INSA_ILi32EEESB_EEEEESI_NS5_IJlSB_lEEESI_S1N_NS1E_6fusion15FusionCallbacksIS1I_NS1O_17LinearCombinationISI_fSI_fLNS_15FloatRoundStyleE2EEESH_S1M_JEEENS4_5SM1004TMEM4LOAD26SM100_TMEM_LOAD_32dp32b32xES1C_NS11_INS12_ILi2ELi4ELi3EEES15_NSS_INS5_IJS16_S1K_EEENS5_IJS1K_SB_EEEEEEENS4_39AutoVectorizingCopyWithAssumedAlignmentILi128EEENS4_14SM90_TMA_STOREES22_S24_S24_EEEvvEEEEvNT_6ParamsE,"aw",@nobits
	.sectionflags	@""
	.align	16
	.zero		1024


//--------------------- .nv.shared.reserved.0     --------------------------
	.section	.nv.shared.reserved.0,"aw",@nobits
	.weak		__nv_reservedSMEM_offset_0_alias
	.size		__nv_reservedSMEM_offset_0_alias, 0, 64
	.other		__nv_reservedSMEM_offset_0_alias,@"STO_CUDA_RESERVED_SHARED STV_DEFAULT"
__nv_reservedSMEM_offset_0_alias:
	.zero		0
.nv.shared.reserved.0:
	.zero		64
	.weak		__nv_reservedSMEM_tcgen05_partition
	.type		__nv_reservedSMEM_tcgen05_partition,@object
	.size		__nv_reservedSMEM_tcgen05_partition,(.L_0 - __nv_reservedSMEM_tcgen05_partition)
__nv_reservedSMEM_tcgen05_partition:
	.zero		32
.L_0:


//--------------------- .nv.global                --------------------------
	.section	.nv.global,"aw",@nobits
.nv.global:
	.type		_ZN40_INTERNAL_27fb246b_4_k_cu_64a196e2_338664cute1_E,@object
	.size		_ZN40_INTERNAL_27fb246b_4_k_cu_64a196e2_338664cute1_E,(_ZN40_INTERNAL_27fb246b_4_k_cu_64a196e2_338664cuda3std3__45__cpo6cbeginE - _ZN40_INTERNAL_27fb246b_4_k_cu_64a196e2_338664cute1_E)
_ZN40_INTERNAL_27fb246b_4_k_cu_64a196e2_338664cute1_E:
	.zero		1
	.type		_ZN40_INTERNAL_27fb246b_4_k_cu_64a196e2_338664cuda3std3__45__cpo6cbeginE,@object
	.size		_ZN40_INTERNAL_27fb246b_4_k_cu_64a196e2_338664cuda3std3__45__cpo6cbeginE,(_ZN40_INTERNAL_27fb246b_4_k_cu_64a196e2_338664cuda3std3__48in_placeE - _ZN40_INTERNAL_27fb246b_4_k_cu_64a196e2_338664cuda3std3__45__cpo6cbeginE)
_ZN40_INTERNAL_27fb246b_4_k_cu_64a196e2_338664cuda3std3__45__cpo6cbeginE:
	.zero		1
	.type		_ZN40_INTERNAL_27fb246b_4_k_cu_64a196e2_338664cuda3std3__48in_placeE,@object
	.size		_ZN40_INTERNAL_27fb246b_4_k_cu_64a196e2_338664cuda3std3__48in_placeE,(_ZN40_INTERNAL_27fb246b_4_k_cu_64a196e2_338664cuda3std6ranges3__45__cpo9iter_moveE - _ZN40_INTERNAL_27fb246b_4_k_cu_64a196e2_338664cuda3std3__48in_placeE)
_ZN40_INTERNAL_27fb246b_4_k_cu_64a196e2_338664cuda3std3__48in_placeE:
	.zero		1
	.type		_ZN40_INTERNAL_27fb246b_4_k_cu_64a196e2_338664cuda3std6ranges3__45__cpo9iter_moveE,@object
	.size		_ZN40_INTERNAL_27fb246b_4_k_cu_64a196e2_338664cuda3std6ranges3__45__cpo9iter_moveE,(_ZN40_INTERNAL_27fb246b_4_k_cu_64a196e2_338664cuda3std3__45__cpo5beginE - _ZN40_INTERNAL_27fb246b_4_k_cu_64a196e2_338664cuda3std6ranges3__45__cpo9iter_moveE)
_ZN40_INTERNAL_27fb246b_4_k_cu_64a196e2_338664cuda3std6ranges3__45__cpo9iter_moveE:
	.zero		1
	.type		_ZN40_INTERNAL_27fb246b_4_k_cu_64a196e2_338664cuda3std3__45__cpo5beginE,@object
	.size		_ZN40_INTERNAL_27fb246b_4_k_cu_64a196e2_338664cuda3std3__45__cpo5beginE,(_ZN40_INTERNAL_27fb246b_4_k_cu_64a196e2_338664cuda3std3__442_GLOBAL__N__27fb246b_4_k_cu_64a196e2_338666ignoreE - _ZN40_INTERNAL_27fb246b_4_k_cu_64a196e2_338664cuda3std3__45__cpo5beginE)
_ZN40_INTERNAL_27fb246b_4_k_cu_64a196e2_338664cuda3std3__45__cpo5beginE:
	.zero		1
	.type		_ZN40_INTERNAL_27fb246b_4_k_cu_64a196e2_338664cuda3std3__442_GLOBAL__N__27fb246b_4_k_cu_64a196e2_338666ignoreE,@object
	.size		_ZN40_INTERNAL_27fb246b_4_k_cu_64a196e2_338664cuda3std3__442_GLOBAL__N__27fb246b_4_k_cu_64a196e2_338666ignoreE,(_ZN40_INTERNAL_27fb246b_4_k_cu_64a196e2_338664cute7productE - _ZN40_INTERNAL_27fb246b_4_k_cu_64a196e2_338664cuda3std3__442_GLOBAL__N__27fb246b_4_k_cu_64a196e2_338666ignoreE)
_ZN40_INTERNAL_27fb246b_4_k_cu_64a196e2_338664cuda3std3__442_GLOBAL__N__27fb246b_4_k_cu_64a196e2_338666ignoreE:
	.zero		1
	.type		_ZN40_INTERNAL_27fb246b_4_k_cu_64a196e2_338664cute7productE,@object
	.size		_ZN40_INTERNAL_27fb246b_4_k_cu_64a196e2_338664cute7productE,(_ZN40_INTERNAL_27fb246b_4_k_cu_64a196e2_338664cuda3std3__45__cpo3endE - _ZN40_INTERNAL_27fb246b_4_k_cu_64a196e2_338664cute7productE)
_ZN40_INTERNAL_27fb246b_4_k_cu_64a196e2_338664cute7productE:
	.zero		1
	.type		_ZN40_INTERNAL_27fb246b_4_k_cu_64a196e2_338664cuda3std3__45__cpo3endE,@object
	.size		_ZN40_INTERNAL_27fb246b_4_k_cu_64a196e2_338664cuda3std3__45__cpo3endE,(_ZN40_INTERNAL_27fb246b_4_k_cu_64a196e2_338664cuda3std3__419piecewise_constructE - _ZN40_INTERNAL_27fb246b_4_k_cu_64a196e2_338664cuda3std3__45__cpo3endE)
_ZN40_INTERNAL_27fb246b_4_k_cu_64a196e2_338664cuda3std3__45__cpo3endE:
	.zero		1
	.type		_ZN40_INTERNAL_27fb246b_4_k_cu_64a196e2_338664cuda3std3__419piecewise_constructE,@object
	.size		_ZN40_INTERNAL_27fb246b_4_k_cu_64a196e2_338664cuda3std3__419piecewise_constructE,(_ZN40_INTERNAL_27fb246b_4_k_cu_64a196e2_338664cuda3std3__45__cpo4cendE - _ZN40_INTERNAL_27fb246b_4_k_cu_64a196e2_338664cuda3std3__419piecewise_constructE)
_ZN40_INTERNAL_27fb246b_4_k_cu_64a196e2_338664cuda3std3__419piecewise_constructE:
	.zero		1
	.type		_ZN40_INTERNAL_27fb246b_4_k_cu_64a196e2_338664cuda3std3__45__cpo4cendE,@object
	.size		_ZN40_INTERNAL_27fb246b_4_k_cu_64a196e2_338664cuda3std3__45__cpo4cendE,(_ZN40_INTERNAL_27fb246b_4_k_cu_64a196e2_338664cuda3std6ranges3__45__cpo4swapE - _ZN40_INTERNAL_27fb246b_4_k_cu_64a196e2_338664cuda3std3__45__cpo4cendE)
_ZN40_INTERNAL_27fb246b_4_k_cu_64a196e2_338664cuda3std3__45__cpo4cendE:
	.zero		1
	.type		_ZN40_INTERNAL_27fb246b_4_k_cu_64a196e2_338664cuda3std6ranges3__45__cpo4swapE,@object
	.size		_ZN40_INTERNAL_27fb246b_4_k_cu_64a196e2_338664cuda3std6ranges3__45__cpo4swapE,(.L_10 - _ZN40_INTERNAL_27fb246b_4_k_cu_64a196e2_338664cuda3std6ranges3__45__cpo4swapE)
_ZN40_INTERNAL_27fb246b_4_k_cu_64a196e2_338664cuda3std6ranges3__45__cpo4swapE:
	.zero		1
.L_10:


//--------------------- .nv.constant0._ZN7cutlass13device_kernelINS_4gemm6kernel13GemmUniversalIN4cute5tupleIJiiiiEEENS1_10collective13CollectiveMmaINS1_35MainloopSm100TmaUmmaWarpSpecializedILi3ELi2ELi4ENS5_IJNS4_1CILi1EEENSA_ILi2EEESB_EEEEENS5_IJNSA_ILi128EEESF_NSA_ILi64EEEEEENS_6half_tENS5_IJSB_llEEESI_SJ_NS4_8TiledMMAINS4_8MMA_AtomIJNS4_20SM100_MMA_F16BF16_SSISI_SI_fLi128ELi128ELNS4_4UMMA5MajorE1ELSO_1ELNSN_7ScaleInE0ELSP_0EEEEEENS4_6LayoutINS5_IJSB_SB_SB_EEENS5_IJNSA_ILi0EEESU_SU_EEEEENS5_IJNS4_10UnderscoreESX_SX_EEEEENS4_23SM90_TMA_LOAD_MULTICASTENS4_14ComposedLayoutINS4_7SwizzleILi3ELi4ELi3EEENS4_18smem_ptr_flag_bitsILi16EEENSS_INS5_IJSG_NSA_ILi8EEEEEENS5_IJSB_SG_EEEEEEEvNS4_8identityENS4_13SM90_TMA_LOADES1A_vS1B_EENS_8epilogue10collective18CollectiveEpilogueINS1E_23Sm100TmaWarpSpecializedILi4ELi2ELi32ELb1ELb0EEEJSH_NS5_IJNSS_ISF_SB_EENSS_INSA_ILi32EEESB_EEEEESI_NS5_IJlSB_lEEESI_S1N_NS1E_6fusion15FusionCallbacksIS1I_NS1O_17LinearCombinationISI_fSI_fLNS_15FloatRoundStyleE2EEESH_S1M_JEEENS4_5SM1004TMEM4LOAD26SM100_TMEM_LOAD_32dp32b32xES1C_NS11_INS12_ILi2ELi4ELi3EEES15_NSS_INS5_IJS16_S1K_EEENS5_IJS1K_SB_EEEEEEENS4_39AutoVectorizingCopyWithAssumedAlignmentILi128EEENS4_14SM90_TMA_STOREES22_S24_S24_EEEvvEEEEvNT_6ParamsE --------------------------
	.section	.nv.constant0._ZN7cutlass13device_kernelINS_4gemm6kernel13GemmUniversalIN4cute5tupleIJiiiiEEENS1_10collective13CollectiveMmaINS1_35MainloopSm100TmaUmmaWarpSpecializedILi3ELi2ELi4ENS5_IJNS4_1CILi1EEENSA_ILi2EEESB_EEEEENS5_IJNSA_ILi128EEESF_NSA_ILi64EEEEEENS_6half_tENS5_IJSB_llEEESI_SJ_NS4_8TiledMMAINS4_8MMA_AtomIJNS4_20SM100_MMA_F16BF16_SSISI_SI_fLi128ELi128ELNS4_4UMMA5MajorE1ELSO_1ELNSN_7ScaleInE0ELSP_0EEEEEENS4_6LayoutINS5_IJSB_SB_SB_EEENS5_IJNSA_ILi0EEESU_SU_EEEEENS5_IJNS4_10UnderscoreESX_SX_EEEEENS4_23SM90_TMA_LOAD_MULTICASTENS4_14ComposedLayoutINS4_7SwizzleILi3ELi4ELi3EEENS4_18smem_ptr_flag_bitsILi16EEENSS_INS5_IJSG_NSA_ILi8EEEEEENS5_IJSB_SG_EEEEEEEvNS4_8identityENS4_13SM90_TMA_LOADES1A_vS1B_EENS_8epilogue10collective18CollectiveEpilogueINS1E_23Sm100TmaWarpSpecializedILi4ELi2ELi32ELb1ELb0EEEJSH_NS5_IJNSS_ISF_SB_EENSS_INSA_ILi32EEESB_EEEEESI_NS5_IJlSB_lEEESI_S1N_NS1E_6fusion15FusionCallbacksIS1I_NS1O_17LinearCombinationISI_fSI_fLNS_15FloatRoundStyleE2EEESH_S1M_JEEENS4_5SM1004TMEM4LOAD26SM100_TMEM_LOAD_32dp32b32xES1C_NS11_INS12_ILi2ELi4ELi3EEES15_NSS_INS5_IJS16_S1K_EEENS5_IJS1K_SB_EEEEEEENS4_39AutoVectorizingCopyWithAssumedAlignmentILi128EEENS4_14SM90_TMA_STOREES22_S24_S24_EEEvvEEEEvNT_6ParamsE,"a",@progbits
	.sectionflags	@""
	.align	4
.nv.constant0._ZN7cutlass13device_kernelINS_4gemm6kernel13GemmUniversalIN4cute5tupleIJiiiiEEENS1_10collective13CollectiveMmaINS1_35MainloopSm100TmaUmmaWarpSpecializedILi3ELi2ELi4ENS5_IJNS4_1CILi1EEENSA_ILi2EEESB_EEEEENS5_IJNSA_ILi128EEESF_NSA_ILi64EEEEEENS_6half_tENS5_IJSB_llEEESI_SJ_NS4_8TiledMMAINS4_8MMA_AtomIJNS4_20SM100_MMA_F16BF16_SSISI_SI_fLi128ELi128ELNS4_4UMMA5MajorE1ELSO_1ELNSN_7ScaleInE0ELSP_0EEEEEENS4_6LayoutINS5_IJSB_SB_SB_EEENS5_IJNSA_ILi0EEESU_SU_EEEEENS5_IJNS4_10UnderscoreESX_SX_EEEEENS4_23SM90_TMA_LOAD_MULTICASTENS4_14ComposedLayoutINS4_7SwizzleILi3ELi4ELi3EEENS4_18smem_ptr_flag_bitsILi16EEENSS_INS5_IJSG_NSA_ILi8EEEEEENS5_IJSB_SG_EEEEEEEvNS4_8identityENS4_13SM90_TMA_LOADES1A_vS1B_EENS_8epilogue10collective18CollectiveEpilogueINS1E_23Sm100TmaWarpSpecializedILi4ELi2ELi32ELb1ELb0EEEJSH_NS5_IJNSS_ISF_SB_EENSS_INSA_ILi32EEESB_EEEEESI_NS5_IJlSB_lEEESI_S1N_NS1E_6fusion15FusionCallbacksIS1I_NS1O_17LinearCombinationISI_fSI_fLNS_15FloatRoundStyleE2EEESH_S1M_JEEENS4_5SM1004TMEM4LOAD26SM100_TMEM_LOAD_32dp32b32xES1C_NS11_INS12_ILi2ELi4ELi3EEES15_NSS_INS5_IJS16_S1K_EEENS5_IJS1K_SB_EEEEEEENS4_39AutoVectorizingCopyWithAssumedAlignmentILi128EEENS4_14SM90_TMA_STOREES22_S24_S24_EEEvvEEEEvNT_6ParamsE:
	.zero		2944


//--------------------- SYMBOLS --------------------------

	.type		.nv.reservedSmem.offset0,@object
	.size		.nv.reservedSmem.offset0,0x4
	.type		.nv.reservedSmem.cap,@object
	.size		.nv.reservedSmem.cap,0x4
	.type		__assertfail,@function
